// auto-generated by cutlass_sweep.fmha — config: {"arch": "sm_90", "direction": "fwd", "dtype": "fp16", "head_dim": 224, "mask": "none", "schedule": "tma", "tile_kv": 64, "tile_q": 64}
#include "cutlass/cutlass.h"
#include "cute/tensor.hpp"
#include "cutlass/device_kernel.h"
#include "cutlass/kernel_hardware_info.h"
#include "88_hopper_fmha/collective/fmha_fusion.hpp"
#include "88_hopper_fmha/kernel/fmha_kernel_builder.hpp"

using namespace cute;
using Element = cutlass::half_t;
using TileShape = Shape<_64, _64, _224>;
using StrideQ = cute::tuple<int, _1, cute::tuple<int, int>>;
using StrideK = cute::tuple<int, _1, cute::tuple<int, int>>;
using StrideV = cute::tuple<int, cute::_1, cute::tuple<int, int>>;

using Kernel = typename cutlass::fmha::kernel::FmhaBuilder<
    Element, float, float,
    TileShape, StrideQ, StrideK, StrideV,
    cutlass::fmha::collective::DefaultFusion,
    cutlass::gemm::KernelTma
  >::Kernel;

auto* _anchor = &cutlass::device_kernel<Kernel>;


// ===== COMPILED SASS (sm_90a) =====

	.target	sm_90a

	.elftype	@"ET_EXEC"


//--------------------- .note.nv.tkinfo           --------------------------
	.section	.note.nv.tkinfo,"",@"SHT_NOTE"
	.sectionflags	@"SHF_NOTE_NV_TKINFO"
	.tkinfo
        /*0018*/ 	.word	0x00000002
        /*0030*/ 	.string	""
        /*0030*/ 	.string	"ptxas"
        /*0030*/ 	.string	"Cuda compilation tools, release 13.0, V13.0.88"
        /*0030*/ 	.string	"Build cuda_13.0.r13.0/compiler.36424714_0"
        /*0030*/ 	.string	"-arch sm_90a -m 64 "



//--------------------- .note.nv.cuinfo           --------------------------
	.section	.note.nv.cuinfo,"",@"SHT_NOTE"
	.sectionflags	@"SHF_NOTE_NV_CUINFO"
        /*0018*/ 	.short	0x0002
        /*001a*/ 	.short	0x005a
        /*001c*/ 	.short	0x0082
	.zero		2


//--------------------- .nv.info                  --------------------------
	.section	.nv.info,"",@"SHT_CUDA_INFO"
	.align	4


	//----- nvinfo : EIATTR_REGCOUNT
	.align		4
        /*0000*/ 	.byte	0x04, 0x2f
        /*0002*/ 	.short	(.L_16 - .L_15)
	.align		4
.L_15:
        /*0004*/ 	.word	index@(_ZN7cutlass13device_kernelINS_4fmha6kernel13FmhaKernelTmaINS1_10collective15FmhaMainloopTmaINS_6half_tEfN4cute5tupleIJNS7_1CILi64EEESA_NS9_ILi224EEEEEENS4_13DefaultFusionEJEEENS4_15FmhaFwdEpilogueIS6_fNS8_IJSA_SB_SA_EEEEEJEEEEEvNT_6ParamsE)
        /*0008*/ 	.word	0x000000c9


	//----- nvinfo : EIATTR_FRAME_SIZE
	.align		4
.L_16:
        /*000c*/ 	.byte	0x04, 0x11
        /*000e*/ 	.short	(.L_18 - .L_17)
	.align		4
.L_17:
        /*0010*/ 	.word	index@($__internal_0_$__cuda_sm20_rcp_rn_f32_slowpath)
        /*0014*/ 	.word	0x00000000


	//----- nvinfo : EIATTR_FRAME_SIZE
	.align		4
.L_18:
        /*0018*/ 	.byte	0x04, 0x11
        /*001a*/ 	.short	(.L_20 - .L_19)
	.align		4
.L_19:
        /*001c*/ 	.word	index@(_ZN7cutlass13device_kernelINS_4fmha6kernel13FmhaKernelTmaINS1_10collective15FmhaMainloopTmaINS_6half_tEfN4cute5tupleIJNS7_1CILi64EEESA_NS9_ILi224EEEEEENS4_13DefaultFusionEJEEENS4_15FmhaFwdEpilogueIS6_fNS8_IJSA_SB_SA_EEEEEJEEEEEvNT_6ParamsE)
        /*0020*/ 	.word	0x00000000


	//----- nvinfo : EIATTR_MIN_STACK_SIZE
	.align		4
.L_20:
        /*0024*/ 	.byte	0x04, 0x12
        /*0026*/ 	.short	(.L_22 - .L_21)
	.align		4
.L_21:
        /*0028*/ 	.word	index@(_ZN7cutlass13device_kernelINS_4fmha6kernel13FmhaKernelTmaINS1_10collective15FmhaMainloopTmaINS_6half_tEfN4cute5tupleIJNS7_1CILi64EEESA_NS9_ILi224EEEEEENS4_13DefaultFusionEJEEENS4_15FmhaFwdEpilogueIS6_fNS8_IJSA_SB_SA_EEEEEJEEEEEvNT_6ParamsE)
        /*002c*/ 	.word	0x00000000
.L_22:


//--------------------- .nv.compat                --------------------------
	.section	.nv.compat,"",@"SHT_CUDA_COMPAT_INFO"
	.align	4
        /*0000*/ 	.byte	0x02, 0x09, 0x01, 0x00, 0x02, 0x02, 0x04, 0x00, 0x02, 0x05, 0x05, 0x00, 0x03, 0x07, 0x01, 0x01
        /*0010*/ 	.byte	0x02, 0x03, 0x01, 0x00, 0x02, 0x06, 0x01, 0x00, 0x04, 0x0b, 0x08, 0x00, 0x00, 0x00, 0x00, 0x00
        /*0020*/ 	.byte	0x00, 0x00, 0x00, 0x00


//--------------------- .nv.info._ZN7cutlass13device_kernelINS_4fmha6kernel13FmhaKernelTmaINS1_10collective15FmhaMainloopTmaINS_6half_tEfN4cute5tupleIJNS7_1CILi64EEESA_NS9_ILi224EEEEEENS4_13DefaultFusionEJEEENS4_15FmhaFwdEpilogueIS6_fNS8_IJSA_SB_SA_EEEEEJEEEEEvNT_6ParamsE --------------------------
	.section	.nv.info._ZN7cutlass13device_kernelINS_4fmha6kernel13FmhaKernelTmaINS1_10collective15FmhaMainloopTmaINS_6half_tEfN4cute5tupleIJNS7_1CILi64EEESA_NS9_ILi224EEEEEENS4_13DefaultFusionEJEEENS4_15FmhaFwdEpilogueIS6_fNS8_IJSA_SB_SA_EEEEEJEEEEEvNT_6ParamsE,"",@"SHT_CUDA_INFO"
	.sectionflags	@""
	.align	4


	//----- nvinfo : EIATTR_CUDA_API_VERSION
	.align		4
        /*0000*/ 	.byte	0x04, 0x37
        /*0002*/ 	.short	(.L_24 - .L_23)
.L_23:
        /*0004*/ 	.word	0x00000082


	//----- nvinfo : EIATTR_KPARAM_INFO
	.align		4
.L_24:
        /*0008*/ 	.byte	0x04, 0x17
        /*000a*/ 	.short	(.L_26 - .L_25)
.L_25:
        /*000c*/ 	.word	0x00000000
        /*0010*/ 	.short	0x0000
        /*0012*/ 	.short	0x0070
        /*0014*/ 	.byte	0x00, 0xf0, 0x01, 0x20


	//----- nvinfo : EIATTR_SPARSE_MMA_MASK
	.align		4
.L_26:
        /*0018*/ 	.byte	0x03, 0x50
        /*001a*/ 	.short	0x0000


	//----- nvinfo : EIATTR_MAXREG_COUNT
	.align		4
        /*001c*/ 	.byte	0x03, 0x1b
        /*001e*/ 	.short	0x00ff


	//----- nvinfo : EIATTR_NUM_BARRIERS
	.align		4
        /*0020*/ 	.byte	0x02, 0x4c
        /*0022*/ 	.byte	0x02
	.zero		1


	//----- nvinfo : EIATTR_EXTERNS
	.align		4
        /*0024*/ 	.byte	0x04, 0x0f
        /*0026*/ 	.short	(.L_28 - .L_27)


	//   ....[0]....
	.align		4
.L_27:
        /*0028*/ 	.word	index@(__assertfail)


	//----- nvinfo : EIATTR_MERCURY_ISA_VERSION
	.align		4
.L_28:
        /*002c*/ 	.byte	0x03, 0x5f
        /*002e*/ 	.short	0x0101


	//----- nvinfo : EIATTR_COOP_GROUP_MASK_REGIDS
	.align		4
        /*0030*/ 	.byte	0x04, 0x29
        /*0032*/ 	.short	(.L_30 - .L_29)


	//   ....[0]....
.L_29:
        /*0034*/ 	.word	0xffffffff


	//   ....[1]....
        /*0038*/ 	.word	0xffffffff


	//   ....[2]....
        /*003c*/ 	.word	0xffffffff


	//   ....[3]....
        /*0040*/ 	.word	0xffffffff


	//   ....[4]....
        /*0044*/ 	.word	0xffffffff


	//   ....[5]....
        /*0048*/ 	.word	0xffffffff


	//   ....[6]....
        /*004c*/ 	.word	0xffffffff


	//   ....[7]....
        /*0050*/ 	.word	0xffffffff


	//   ....[8]....
        /*0054*/ 	.word	0xffffffff


	//   ....[9]....
        /*0058*/ 	.word	0xffffffff


	//   ....[10]....
        /*005c*/ 	.word	0xffffffff


	//   ....[11]....
        /*0060*/ 	.word	0xffffffff


	//   ....[12]....
        /*0064*/ 	.word	0xffffffff


	//   ....[13]....
        /*0068*/ 	.word	0xffffffff


	//   ....[14]....
        /*006c*/ 	.word	0xffffffff


	//   ....[15]....
        /*0070*/ 	.word	0xffffffff


	//   ....[16]....
        /*0074*/ 	.word	0xffffffff


	//----- nvinfo : EIATTR_COOP_GROUP_INSTR_OFFSETS
	.align		4
.L_30:
        /*0078*/ 	.byte	0x04, 0x28
        /*007a*/ 	.short	(.L_32 - .L_31)


	//   ....[0]....
.L_31:
        /*007c*/ 	.word	0x00000050


	//   ....[1]....
        /*0080*/ 	.word	0x00000140


	//   ....[2]....
        /*0084*/ 	.word	0x00000270


	//   ....[3]....
        /*0088*/ 	.word	0x00000410


	//   ....[4]....
        /*008c*/ 	.word	0x000005b0


	//   ....[5]....
        /*0090*/ 	.word	0x000028c0


	//   ....[6]....
        /*0094*/ 	.word	0x00002950


	//   ....[7]....
        /*0098*/ 	.word	0x000029a0


	//   ....[8]....
        /*009c*/ 	.word	0x00002a60


	//   ....[9]....
        /*00a0*/ 	.word	0x00005170


	//   ....[10]....
        /*00a4*/ 	.word	0x00005190


	//   ....[11]....
        /*00a8*/ 	.word	0x000051c0


	//   ....[12]....
        /*00ac*/ 	.word	0x000051d0


	//   ....[13]....
        /*00b0*/ 	.word	0x00007930


	//   ....[14]....
        /*00b4*/ 	.word	0x00007970


	//   ....[15]....
        /*00b8*/ 	.word	0x000079b0


	//   ....[16]....
        /*00bc*/ 	.word	0x000079c0


	//----- nvinfo : EIATTR_SYSCALL_OFFSETS
	.align		4
.L_32:
        /*00c0*/ 	.byte	0x04, 0x46
        /*00c2*/ 	.short	(.L_34 - .L_33)


	//   ....[0]....
.L_33:
        /*00c4*/ 	.word	0x00008800


	//   ....[1]....
        /*00c8*/ 	.word	0x00008920


	//----- nvinfo : EIATTR_MBARRIER_INSTR_OFFSETS
	.align		4
.L_34:
        /*00cc*/ 	.byte	0x04, 0x39
        /*00ce*/ 	.short	(.L_36 - .L_35)


	//   ....[0]....
.L_35:
        /*00d0*/ 	.word	0x00000240
        /*00d4*/ 	.word	0x000000ff
        /*00d8*/ 	.word	0x00023040
        /*00dc*/ 	.short	0x0100
        /*00de*/ 	.byte	0x08
	.zero		1


	//   ....[1]....
        /*00e0*/ 	.word	0x00000250
        /*00e4*/ 	.word	0x000000ff
        /*00e8*/ 	.word	0x00023048
        /*00ec*/ 	.short	0x0100
        /*00ee*/ 	.byte	0x08
	.zero		1


	//   ....[2]....
        /*00f0*/ 	.word	0x00000380
        /*00f4*/ 	.word	0x000000ff
        /*00f8*/ 	.word	0x00023000
        /*00fc*/ 	.short	0x0100
        /*00fe*/ 	.byte	0x08
	.zero		1


	//   ....[3]....
        /*0100*/ 	.word	0x00000390
        /*0104*/ 	.word	0x000000ff
        /*0108*/ 	.word	0x00023020
        /*010c*/ 	.short	0x0100
        /*010e*/ 	.byte	0x08
	.zero		1


	//   ....[4]....
        /*0110*/ 	.word	0x000003a0
        /*0114*/ 	.word	0x000000ff
        /*0118*/ 	.word	0x00023008
        /*011c*/ 	.short	0x0100
        /*011e*/ 	.byte	0x08
	.zero		1


	//   ....[5]....
        /*0120*/ 	.word	0x000003b0
        /*0124*/ 	.word	0x000000ff
        /*0128*/ 	.word	0x00023028
        /*012c*/ 	.short	0x0100
        /*012e*/ 	.byte	0x08
	.zero		1


	//   ....[6]....
        /*0130*/ 	.word	0x000003c0
        /*0134*/ 	.word	0x000000ff
        /*0138*/ 	.word	0x00023010
        /*013c*/ 	.short	0x0100
        /*013e*/ 	.byte	0x08
	.zero		1


	//   ....[7]....
        /*0140*/ 	.word	0x000003d0
        /*0144*/ 	.word	0x000000ff
        /*0148*/ 	.word	0x00023030
        /*014c*/ 	.short	0x0100
        /*014e*/ 	.byte	0x08
	.zero		1


	//   ....[8]....
        /*0150*/ 	.word	0x000003e0
        /*0154*/ 	.word	0x000000ff
        /*0158*/ 	.word	0x00023018
        /*015c*/ 	.short	0x0100
        /*015e*/ 	.byte	0x08
	.zero		1


	//   ....[9]....
        /*0160*/ 	.word	0x000003f0
        /*0164*/ 	.word	0x000000ff
        /*0168*/ 	.word	0x00023038
        /*016c*/ 	.short	0x0100
        /*016e*/ 	.byte	0x08
	.zero		1


	//   ....[10]....
        /*0170*/ 	.word	0x00000520
        /*0174*/ 	.word	0x000000ff
        /*0178*/ 	.word	0x00023050
        /*017c*/ 	.short	0x0100
        /*017e*/ 	.byte	0x08
	.zero		1


	//   ....[11]....
        /*0180*/ 	.word	0x00000530
        /*0184*/ 	.word	0x000000ff
        /*0188*/ 	.word	0x00023070
        /*018c*/ 	.short	0x0100
        /*018e*/ 	.byte	0x08
	.zero		1


	//   ....[12]....
        /*0190*/ 	.word	0x00000540
        /*0194*/ 	.word	0x000000ff
        /*0198*/ 	.word	0x00023058
        /*019c*/ 	.short	0x0100
        /*019e*/ 	.byte	0x08
	.zero		1


	//   ....[13]....
        /*01a0*/ 	.word	0x00000550
        /*01a4*/ 	.word	0x000000ff
        /*01a8*/ 	.word	0x00023078
        /*01ac*/ 	.short	0x0100
        /*01ae*/ 	.byte	0x08
	.zero		1


	//   ....[14]....
        /*01b0*/ 	.word	0x00000560
        /*01b4*/ 	.word	0x000000ff
        /*01b8*/ 	.word	0x00023060
        /*01bc*/ 	.short	0x0100
        /*01be*/ 	.byte	0x08
	.zero		1


	//   ....[15]....
        /*01c0*/ 	.word	0x00000570
        /*01c4*/ 	.word	0x000000ff
        /*01c8*/ 	.word	0x00023080
        /*01cc*/ 	.short	0x0100
        /*01ce*/ 	.byte	0x08
	.zero		1


	//   ....[16]....
        /*01d0*/ 	.word	0x00000580
        /*01d4*/ 	.word	0x000000ff
        /*01d8*/ 	.word	0x00023068
        /*01dc*/ 	.short	0x0100
        /*01de*/ 	.byte	0x08
	.zero		1


	//   ....[17]....
        /*01e0*/ 	.word	0x00000590
        /*01e4*/ 	.word	0x000000ff
        /*01e8*/ 	.word	0x00023088
        /*01ec*/ 	.short	0x0100
        /*01ee*/ 	.byte	0x08
	.zero		1


	//   ....[18]....
        /*01f0*/ 	.word	0x000006c0
        /*01f4*/ 	.word	0x00000004
        /*01f8*/ 	.word	0x00023048
        /*01fc*/ 	.short	0x010a
        /*01fe*/ 	.byte	0x3f
	.zero		1


	//   ....[19]....
        /*0200*/ 	.word	0x00000bc0
        /*0204*/ 	.word	0x00000002
        /*0208*/ 	.word	0x00023020
        /*020c*/ 	.short	0x010a
        /*020e*/ 	.byte	0x3f
	.zero		1


	//   ....[20]....
        /*0210*/ 	.word	0x00000f30
        /*0214*/ 	.word	0x00000003
        /*0218*/ 	.word	0x00023020
        /*021c*/ 	.short	0x010a
        /*021e*/ 	.byte	0x3f
	.zero		1


	//   ....[21]....
        /*0220*/ 	.word	0x000013b0
        /*0224*/ 	.word	0x00000003
        /*0228*/ 	.word	0x00023020
        /*022c*/ 	.short	0x010a
        /*022e*/ 	.byte	0x3f
	.zero		1


	//   ....[22]....
        /*0230*/ 	.word	0x000017e0
        /*0234*/ 	.word	0x00000008
        /*0238*/ 	.word	0x00023020
        /*023c*/ 	.short	0x010a
        /*023e*/ 	.byte	0x3f
	.zero		1


	//   ....[23]....
        /*0240*/ 	.word	0x00001c70
        /*0244*/ 	.word	0x00000010
        /*0248*/ 	.word	0x00023040
        /*024c*/ 	.short	0x010a
        /*024e*/ 	.byte	0x3f
	.zero		1


	//   ....[24]....
        /*0250*/ 	.word	0x00001c90
        /*0254*/ 	.word	0x00000010
        /*0258*/ 	.word	0x00023000
        /*025c*/ 	.short	0x010a
        /*025e*/ 	.byte	0x3f
	.zero		1


	//   ....[25]....
        /*0260*/ 	.word	0x00003070
        /*0264*/ 	.word	0x00000010
        /*0268*/ 	.word	0x00023008
        /*026c*/ 	.short	0x010a
        /*026e*/ 	.byte	0x3f
	.zero		1


	//   ....[26]....
        /*0270*/ 	.word	0x00004240
        /*0274*/ 	.word	0x0000000c
        /*0278*/ 	.word	0x00000000
        /*027c*/ 	.short	0x0101
        /*027e*/ 	.byte	0x3f
	.zero		1


	//   ....[27]....
        /*0280*/ 	.word	0x00004300
        /*0284*/ 	.word	0x00000006
        /*0288*/ 	.word	0x00023000
        /*028c*/ 	.short	0x010a
        /*028e*/ 	.byte	0x3f
	.zero		1


	//   ....[28]....
        /*0290*/ 	.word	0x00004b10
        /*0294*/ 	.word	0x00000003
        /*0298*/ 	.word	0x00023020
        /*029c*/ 	.short	0x010a
        /*029e*/ 	.byte	0x3f
	.zero		1


	//   ....[29]....
        /*02a0*/ 	.word	0x00005270
        /*02a4*/ 	.word	0x000000ba
        /*02a8*/ 	.word	0x00000000
        /*02ac*/ 	.short	0x0101
        /*02ae*/ 	.byte	0x3f
	.zero		1


	//   ....[30]....
        /*02b0*/ 	.word	0x000052d0
        /*02b4*/ 	.word	0x000000be
        /*02b8*/ 	.word	0x00023000
        /*02bc*/ 	.short	0x010a
        /*02be*/ 	.byte	0x3f
	.zero		1


	//   ....[31]....
        /*02c0*/ 	.word	0x000073d0
        /*02c4*/ 	.word	0x00000007
        /*02c8*/ 	.word	0x00000000
        /*02cc*/ 	.short	0x0101
        /*02ce*/ 	.byte	0x3f
	.zero		1


	//   ....[32]....
        /*02d0*/ 	.word	0x00007450
        /*02d4*/ 	.word	0x00000007
        /*02d8*/ 	.word	0x00023020
        /*02dc*/ 	.short	0x010a
        /*02de*/ 	.byte	0x3f
	.zero		1


	//   ....[33]....
        /*02e0*/ 	.word	0x0000a080
        /*02e4*/ 	.word	0x00000004
        /*02e8*/ 	.word	0x00023048
        /*02ec*/ 	.short	0x010a
        /*02ee*/ 	.byte	0x3f
	.zero		1


	//   ....[34]....
        /*02f0*/ 	.word	0x0000a0d0
        /*02f4*/ 	.word	0x00000002
        /*02f8*/ 	.word	0x00023020
        /*02fc*/ 	.short	0x010a
        /*02fe*/ 	.byte	0x3f
	.zero		1


	//   ....[35]....
        /*0300*/ 	.word	0x0000a120
        /*0304*/ 	.word	0x00000003
        /*0308*/ 	.word	0x00023020
        /*030c*/ 	.short	0x010a
        /*030e*/ 	.byte	0x3f
	.zero		1


	//   ....[36]....
        /*0310*/ 	.word	0x0000a170
        /*0314*/ 	.word	0x00000003
        /*0318*/ 	.word	0x00023020
        /*031c*/ 	.short	0x010a
        /*031e*/ 	.byte	0x3f
	.zero		1


	//   ....[37]....
        /*0320*/ 	.word	0x0000a1c0
        /*0324*/ 	.word	0x00000008
        /*0328*/ 	.word	0x00023020
        /*032c*/ 	.short	0x010a
        /*032e*/ 	.byte	0x3f
	.zero		1


	//   ....[38]....
        /*0330*/ 	.word	0x0000a210
        /*0334*/ 	.word	0x00000010
        /*0338*/ 	.word	0x00023040
        /*033c*/ 	.short	0x010a
        /*033e*/ 	.byte	0x3f
	.zero		1


	//   ....[39]....
        /*0340*/ 	.word	0x0000a260
        /*0344*/ 	.word	0x00000010
        /*0348*/ 	.word	0x00023000
        /*034c*/ 	.short	0x010a
        /*034e*/ 	.byte	0x3f
	.zero		1


	//   ....[40]....
        /*0350*/ 	.word	0x0000a2b0
        /*0354*/ 	.word	0x00000010
        /*0358*/ 	.word	0x00023008
        /*035c*/ 	.short	0x010a
        /*035e*/ 	.byte	0x3f
	.zero		1


	//   ....[41]....
        /*0360*/ 	.word	0x0000a300
        /*0364*/ 	.word	0x00000006
        /*0368*/ 	.word	0x00023000
        /*036c*/ 	.short	0x010a
        /*036e*/ 	.byte	0x3f
	.zero		1


	//   ....[42]....
        /*0370*/ 	.word	0x0000a350
        /*0374*/ 	.word	0x00000003
        /*0378*/ 	.word	0x00023020
        /*037c*/ 	.short	0x010a
        /*037e*/ 	.byte	0x3f
	.zero		1


	//   ....[43]....
        /*0380*/ 	.word	0x0000a3a0
        /*0384*/ 	.word	0x000000be
        /*0388*/ 	.word	0x00023000
        /*038c*/ 	.short	0x010a
        /*038e*/ 	.byte	0x3f
	.zero		1


	//   ....[44]....
        /*0390*/ 	.word	0x0000a3f0
        /*0394*/ 	.word	0x00000007
        /*0398*/ 	.word	0x00023020
        /*039c*/ 	.short	0x010a
        /*039e*/ 	.byte	0x3f
	.zero		1


	//----- nvinfo : EIATTR_NUM_MBARRIERS
	.align		4
.L_36:
        /*03a0*/ 	.byte	0x03, 0x38
        /*03a2*/ 	.short	0x0012


	//----- nvinfo : EIATTR_EXIT_INSTR_OFFSETS
	.align		4
        /*03a4*/ 	.byte	0x04, 0x1c
        /*03a6*/ 	.short	(.L_38 - .L_37)


	//   ....[0]....
.L_37:
        /*03a8*/ 	.word	0x0000a070


	//----- nvinfo : EIATTR_MAX_THREADS
	.align		4
.L_38:
        /*03ac*/ 	.byte	0x04, 0x05
        /*03ae*/ 	.short	(.L_40 - .L_39)
.L_39:
        /*03b0*/ 	.word	0x00000080
        /*03b4*/ 	.word	0x00000001
        /*03b8*/ 	.word	0x00000001


	//----- nvinfo : EIATTR_CRS_STACK_SIZE
	.align		4
.L_40:
        /*03bc*/ 	.byte	0x04, 0x1e
        /*03be*/ 	.short	(.L_42 - .L_41)
.L_41:
        /*03c0*/ 	.word	0x00000000


	//----- nvinfo : EIATTR_CBANK_PARAM_SIZE
	.align		4
.L_42:
        /*03c4*/ 	.byte	0x03, 0x19
        /*03c6*/ 	.short	0x0870


	//----- nvinfo : EIATTR_PARAM_CBANK
	.align		4
        /*03c8*/ 	.byte	0x04, 0x0a
        /*03ca*/ 	.short	(.L_44 - .L_43)
	.align		4
.L_43:
        /*03cc*/ 	.word	index@(.nv.constant0._ZN7cutlass13device_kernelINS_4fmha6kernel13FmhaKernelTmaINS1_10collective15FmhaMainloopTmaINS_6half_tEfN4cute5tupleIJNS7_1CILi64EEESA_NS9_ILi224EEEEEENS4_13DefaultFusionEJEEENS4_15FmhaFwdEpilogueIS6_fNS8_IJSA_SB_SA_EEEEEJEEEEEvNT_6ParamsE)
        /*03d0*/ 	.short	0x0210
        /*03d2*/ 	.short	0x0870


	//----- nvinfo : EIATTR_SW_WAR
	.align		4
.L_44:
        /*03d4*/ 	.byte	0x04, 0x36
        /*03d6*/ 	.short	(.L_46 - .L_45)
.L_45:
        /*03d8*/ 	.word	0x00000008
.L_46:


//--------------------- .nv.callgraph             --------------------------
	.section	.nv.callgraph,"",@"SHT_CUDA_CALLGRAPH"
	.align	4
	.sectionentsize	8
	.align		4
        /*0000*/ 	.word	0x00000000
	.align		4
        /*0004*/ 	.word	0xffffffff
	.align		4
        /*0008*/ 	.word	index@(_ZN7cutlass13device_kernelINS_4fmha6kernel13FmhaKernelTmaINS1_10collective15FmhaMainloopTmaINS_6half_tEfN4cute5tupleIJNS7_1CILi64EEESA_NS9_ILi224EEEEEENS4_13DefaultFusionEJEEENS4_15FmhaFwdEpilogueIS6_fNS8_IJSA_SB_SA_EEEEEJEEEEEvNT_6ParamsE)
	.align		4
        /*000c*/ 	.word	index@(__assertfail)
	.align		4
        /*0010*/ 	.word	0x00000000
	.align		4
        /*0014*/ 	.word	0xfffffffe
	.align		4
        /*0018*/ 	.word	0x00000000
	.align		4
        /*001c*/ 	.word	0xfffffffd
	.align		4
        /*0020*/ 	.word	0x00000000
	.align		4
        /*0024*/ 	.word	0xfffffffc


//--------------------- .nv.constant4             --------------------------
	.section	.nv.constant4,"a",@progbits
	.align	8
	.align		8
.nv.constant4:
        /*0000*/ 	.dword	__assertfail
	.align		8
        /*0008*/ 	.dword	__unnamed_1
	.align		8
        /*0010*/ 	.dword	__unnamed_2
	.align		8
        /*0018*/ 	.dword	_ZN39_INTERNAL_a1e69b65_4_k_cu_06b31a72_27864cuda3std3__45__cpo5beginE
	.align		8
        /*0020*/ 	.dword	_ZN39_INTERNAL_a1e69b65_4_k_cu_06b31a72_27864cuda3std3__45__cpo3endE
	.align		8
        /*0028*/ 	.dword	_ZN39_INTERNAL_a1e69b65_4_k_cu_06b31a72_27864cuda3std3__45__cpo6cbeginE
	.align		8
        /*0030*/ 	.dword	_ZN39_INTERNAL_a1e69b65_4_k_cu_06b31a72_27864cuda3std3__45__cpo4cendE
	.align		8
        /*0038*/ 	.dword	_ZN39_INTERNAL_a1e69b65_4_k_cu_06b31a72_27864cuda3std3__441_GLOBAL__N__a1e69b65_4_k_cu_06b31a72_27866ignoreE
	.align		8
        /*0040*/ 	.dword	_ZN39_INTERNAL_a1e69b65_4_k_cu_06b31a72_27864cuda3std3__419piecewise_constructE
	.align		8
        /*0048*/ 	.dword	_ZN39_INTERNAL_a1e69b65_4_k_cu_06b31a72_27864cuda3std3__48in_placeE
	.align		8
        /*0050*/ 	.dword	_ZN39_INTERNAL_a1e69b65_4_k_cu_06b31a72_27864cuda3std6ranges3__45__cpo4swapE
	.align		8
        /*0058*/ 	.dword	_ZN39_INTERNAL_a1e69b65_4_k_cu_06b31a72_27864cuda3std6ranges3__45__cpo9iter_moveE
	.align		8
        /*0060*/ 	.dword	_ZN39_INTERNAL_a1e69b65_4_k_cu_06b31a72_27864cute7productE
	.align		8
        /*0068*/ 	.dword	_ZN39_INTERNAL_a1e69b65_4_k_cu_06b31a72_27864cute1_E
	.align		8
        /*0070*/ 	.dword	$str$23
	.align		8
        /*0078*/ 	.dword	$str$24


//--------------------- .text._ZN7cutlass13device_kernelINS_4fmha6kernel13FmhaKernelTmaINS1_10collective15FmhaMainloopTmaINS_6half_tEfN4cute5tupleIJNS7_1CILi64EEESA_NS9_ILi224EEEEEENS4_13DefaultFusionEJEEENS4_15FmhaFwdEpilogueIS6_fNS8_IJSA_SB_SA_EEEEEJEEEEEvNT_6ParamsE --------------------------
	.section	.text._ZN7cutlass13device_kernelINS_4fmha6kernel13FmhaKernelTmaINS1_10collective15FmhaMainloopTmaINS_6half_tEfN4cute5tupleIJNS7_1CILi64EEESA_NS9_ILi224EEEEEENS4_13DefaultFusionEJEEENS4_15FmhaFwdEpilogueIS6_fNS8_IJSA_SB_SA_EEEEEJEEEEEvNT_6ParamsE,"ax",@progbits
	.align	128
.text._ZN7cutlass13device_kernelINS_4fmha6kernel13FmhaKernelTmaINS1_10collective15FmhaMainloopTmaINS_6half_tEfN4cute5tupleIJNS7_1CILi64EEESA_NS9_ILi224EEEEEENS4_13DefaultFusionEJEEENS4_15FmhaFwdEpilogueIS6_fNS8_IJSA_SB_SA_EEEEEJEEEEEvNT_6ParamsE:
        .type           _ZN7cutlass13device_kernelINS_4fmha6kernel13FmhaKernelTmaINS1_10collective15FmhaMainloopTmaINS_6half_tEfN4cute5tupleIJNS7_1CILi64EEESA_NS9_ILi224EEEEEENS4_13DefaultFusionEJEEENS4_15FmhaFwdEpilogueIS6_fNS8_IJSA_SB_SA_EEEEEJEEEEEvNT_6ParamsE,@function
        .size           _ZN7cutlass13device_kernelINS_4fmha6kernel13FmhaKernelTmaINS1_10collective15FmhaMainloopTmaINS_6half_tEfN4cute5tupleIJNS7_1CILi64EEESA_NS9_ILi224EEEEEENS4_13DefaultFusionEJEEENS4_15FmhaFwdEpilogueIS6_fNS8_IJSA_SB_SA_EEEEEJEEEEEvNT_6ParamsE,(.L_x_86 - _ZN7cutlass13device_kernelINS_4fmha6kernel13FmhaKernelTmaINS1_10collective15FmhaMainloopTmaINS_6half_tEfN4cute5tupleIJNS7_1CILi64EEESA_NS9_ILi224EEEEEENS4_13DefaultFusionEJEEENS4_15FmhaFwdEpilogueIS6_fNS8_IJSA_SB_SA_EEEEEJEEEEEvNT_6ParamsE)
        .other          _ZN7cutlass13device_kernelINS_4fmha6kernel13FmhaKernelTmaINS1_10collective15FmhaMainloopTmaINS_6half_tEfN4cute5tupleIJNS7_1CILi64EEESA_NS9_ILi224EEEEEENS4_13DefaultFusionEJEEENS4_15FmhaFwdEpilogueIS6_fNS8_IJSA_SB_SA_EEEEEJEEEEEvNT_6ParamsE,@"STO_CUDA_ENTRY STV_DEFAULT"
_ZN7cutlass13device_kernelINS_4fmha6kernel13FmhaKernelTmaINS1_10collective15FmhaMainloopTmaINS_6half_tEfN4cute5tupleIJNS7_1CILi64EEESA_NS9_ILi224EEEEEENS4_13DefaultFusionEJEEENS4_15FmhaFwdEpilogueIS6_fNS8_IJSA_SB_SA_EEEEEJEEEEEvNT_6ParamsE:
[----:B------:R-:W1:Y:S01]  /*0000*/  LDC R1, c[0x0][0x28] ;  /* 0x00000a00ff017b82 */ /* 0x000e620000000800 */
[----:B------:R-:W2:Y:S01]  /*0010*/  S2R R18, SR_TID.X ;  /* 0x0000000000127919 */ /* 0x000ea20000002100 */
[----:B------:R-:W-:Y:S01]  /*0020*/  ELECT P0, URZ, PT ;  /* 0x00000000003f782f */ /* 0x000fe20003800000 */
[----:B------:R-:W-:Y:S01]  /*0030*/  BSSY B0, `(.L_x_0) ;  /* 0x0000010000007945 */ /* 0x000fe20003800000 */
[----:B--2---:R-:W-:-:S05]  /*0040*/  SHF.R.U32.HI R0, RZ, 0x5, R18 ;  /* 0x00000005ff007819 */ /* 0x004fca0000011612 */
[----:B------:R-:W2:Y:S02]  /*0050*/  SHFL.IDX PT, R2, R0, RZ, 0x1f ;  /* 0x00001fff00027589 */ /* 0x000ea400000e0000 */
[----:B--2---:R-:W-:-:S13]  /*0060*/  ISETP.NE.OR P0, PT, R2, RZ, !P0 ;  /* 0x000000ff0200720c */ /* 0x004fda0004705670 */
[----:B-1----:R-:W-:Y:S05]  /*0070*/  @P0 BRA `(.L_x_1) ;  /* 0x00000000002c0947 */ /* 0x002fea0003800000 */
[----:B------:R-:W-:Y:S02]  /*0080*/  ULDC.64 UR4, c[0x0][0x198] ;  /* 0x0000660000047ab9 */ /* 0x000fe40000000a00 */
[----:B------:R-:W-:Y:S02]  /*0090*/  UIADD3 UR6, UP0, UR4, 0xf0, URZ ;  /* 0x000000f004067890 */ /* 0x000fe4000ff1e03f */
[----:B------:R-:W-:Y:S02]  /*00a0*/  UIADD3 UR8, UP1, UR4, 0x1f0, URZ ;  /* 0x000001f004087890 */ /* 0x000fe4000ff3e03f */
[----:B------:R-:W-:Y:S02]  /*00b0*/  UIADD3 UR4, UP2, UR4, 0x2f0, URZ ;  /* 0x000002f004047890 */ /* 0x000fe4000ff5e03f */
[----:B------:R-:W-:Y:S02]  /*00c0*/  UIADD3.X UR7, URZ, UR5, URZ, UP0, !UPT ;  /* 0x000000053f077290 */ /* 0x000fe400087fe43f */
[----:B------:R-:W-:-:S02]  /*00d0*/  UIADD3.X UR9, URZ, UR5, URZ, UP1, !UPT ;  /* 0x000000053f097290 */ /* 0x000fc40008ffe43f */
[----:B------:R-:W-:-:S05]  /*00e0*/  UIADD3.X UR5, URZ, UR5, URZ, UP2, !UPT ;  /* 0x000000053f057290 */ /* 0x000fca00097fe43f */
[----:B------:R1:W-:Y:S02]  /*00f0*/  UTMACCTL.PF [UR6] ;  /* 0x00000000060079b9 */ /* 0x0003e40008040000 */
[----:B------:R1:W-:Y:S02]  /*0100*/  UTMACCTL.PF [UR8] ;  /* 0x00000000080079b9 */ /* 0x0003e40008040000 */
[----:B------:R1:W-:Y:S02]  /*0110*/  UTMACCTL.PF [UR4] ;  /* 0x00000000040079b9 */ /* 0x0003e40008040000 */
[----:B-1----:R-:W-:Y:S01]  /*0120*/  NOP ;  /* 0x0000000000007918 */ /* 0x002fe20000000000 */
.L_x_1:
[----:B------:R-:W-:Y:S05]  /*0130*/  BSYNC B0 ;  /* 0x0000000000007941 */ /* 0x000fea0003800000 */
.L_x_0:
[----:B------:R-:W1:Y:S02]  /*0140*/  SHFL.IDX PT, R2, R0, RZ, 0x1f ;  /* 0x00001fff00027589 */ /* 0x000e6400000e0000 */
[----:B-1----:R-:W-:-:S13]  /*0150*/  ISETP.NE.AND P0, PT, R2, RZ, PT ;  /* 0x000000ff0200720c */ /* 0x002fda0003f05270 */
[----:B------:R-:W-:Y:S05]  /*0160*/  @P0 BRA `(.L_x_2) ;  /* 0x0000000000400947 */ /* 0x000fea0003800000 */
[----:B------:R-:W1:Y:S01]  /*0170*/  S2UR UR8, SR_CgaCtaId ;  /* 0x00000000000879c3 */ /* 0x000e620000008800 */
[----:B------:R-:W-:Y:S01]  /*0180*/  UMOV UR4, 0x400 ;  /* 0x0000040000047882 */ /* 0x000fe20000000000 */
[----:B------:R-:W-:Y:S01]  /*0190*/  UMOV UR5, 0x1 ;  /* 0x0000000100057882 */ /* 0x000fe20000000000 */
[----:B------:R-:W-:Y:S01]  /*01a0*/  UMOV UR6, 0x80 ;  /* 0x0000008000067882 */ /* 0x000fe20000000000 */
[----:B------:R-:W-:Y:S01]  /*01b0*/  ELECT P0, URZ, PT ;  /* 0x00000000003f782f */ /* 0x000fe20003800000 */
[----:B------:R-:W-:-:S04]  /*01c0*/  UIADD3 UR6, -UR6, 0x100000, URZ ;  /* 0x0010000006067890 */ /* 0x000fc8000fffe13f */
[----:B------:R-:W-:Y:S02]  /*01d0*/  USHF.L.U32 UR7, UR6, 0xb, URZ ;  /* 0x0000000b06077899 */ /* 0x000fe4000800063f */
[----:B------:R-:W-:Y:S02]  /*01e0*/  USHF.L.U32 UR6, UR6, 0x1, URZ ;  /* 0x0000000106067899 */ /* 0x000fe4000800063f */
[----:B-1----:R-:W-:Y:S02]  /*01f0*/  ULEA UR8, UR8, UR4, 0x18 ;  /* 0x0000000408087291 */ /* 0x002fe4000f8ec03f */
[----:B------:R-:W-:-:S04]  /*0200*/  UIADD3 UR4, -UR5, 0x100000, URZ ;  /* 0x0010000005047890 */ /* 0x000fc8000fffe13f */
[----:B------:R-:W-:Y:S02]  /*0210*/  USHF.L.U32 UR5, UR4, 0xb, URZ ;  /* 0x0000000b04057899 */ /* 0x000fe4000800063f */
[----:B------:R-:W-:Y:S01]  /*0220*/  USHF.L.U32 UR4, UR4, 0x1, URZ ;  /* 0x0000000104047899 */ /* 0x000fe2000800063f */
[----:B------:R-:W1:Y:S11]  /*0230*/  FENCE.VIEW.ASYNC.S ;  /* 0x00000000000073c6 */ /* 0x000e760000000000 */
[----:B-1----:R1:W2:Y:S01]  /*0240*/  SYNCS.EXCH.64 URZ, [UR8+0x23040], UR4 ;  /* 0x02304004083f75b2 */ /* 0x0022a20008000100 */
[----:B------:R1:W3:Y:S01]  /*0250*/  SYNCS.EXCH.64 URZ, [UR8+0x23048], UR6 ;  /* 0x02304806083f75b2 */ /* 0x0002e20008000100 */
[----:B------:R-:W-:Y:S01]  /*0260*/  NOP ;  /* 0x0000000000007918 */ /* 0x000fe20000000000 */
.L_x_2:
[----:B------:R-:W4:Y:S01]  /*0270*/  SHFL.IDX PT, R2, R0, RZ, 0x1f ;  /* 0x00001fff00027589 */ /* 0x000f2200000e0000 */
[----:B------:R-:W-:Y:S01]  /*0280*/  NOP ;  /* 0x0000000000007918 */ /* 0x000fe20000000000 */
[----:B----4-:R-:W-:-:S13]  /*0290*/  ISETP.NE.AND P0, PT, R2, RZ, PT ;  /* 0x000000ff0200720c */ /* 0x010fda0003f05270 */
[----:B------:R-:W-:Y:S05]  /*02a0*/  @P0 BRA `(.L_x_3) ;  /* 0x0000000000580947 */ /* 0x000fea0003800000 */
[----:B-1----:R-:W1:Y:S01]  /*02b0*/  S2UR UR5, SR_CgaCtaId ;  /* 0x00000000000579c3 */ /* 0x002e620000008800 */
[----:B------:R-:W-:Y:S01]  /*02c0*/  UMOV UR4, 0x400 ;  /* 0x0000040000047882 */ /* 0x000fe20000000000 */
[----:B------:R-:W-:Y:S01]  /*02d0*/  UMOV UR6, 0x1 ;  /* 0x0000000100067882 */ /* 0x000fe20000000000 */
[----:B------:R-:W-:Y:S01]  /*02e0*/  UMOV UR7, 0x80 ;  /* 0x0000008000077882 */ /* 0x000fe20000000000 */
[----:B------:R-:W-:Y:S01]  /*02f0*/  ELECT P0, URZ, PT ;  /* 0x00000000003f782f */ /* 0x000fe20003800000 */
[----:B-1----:R-:W-:Y:S02]  /*0300*/  ULEA UR8, UR5, UR4, 0x18 ;  /* 0x0000000405087291 */ /* 0x002fe4000f8ec03f */
[----:B------:R-:W-:-:S04]  /*0310*/  UIADD3 UR4, -UR6, 0x100000, URZ ;  /* 0x0010000006047890 */ /* 0x000fc8000fffe13f */
[----:B------:R-:W-:Y:S02]  /*0320*/  USHF.L.U32 UR5, UR4, 0xb, URZ ;  /* 0x0000000b04057899 */ /* 0x000fe4000800063f */
[----:B------:R-:W-:Y:S02]  /*0330*/  USHF.L.U32 UR4, UR4, 0x1, URZ ;  /* 0x0000000104047899 */ /* 0x000fe4000800063f */
[----:B------:R-:W-:-:S04]  /*0340*/  UIADD3 UR6, -UR7, 0x100000, URZ ;  /* 0x0010000007067890 */ /* 0x000fc8000fffe13f */
[----:B------:R-:W-:Y:S02]  /*0350*/  USHF.L.U32 UR7, UR6, 0xb, URZ ;  /* 0x0000000b06077899 */ /* 0x000fe4000800063f */
[----:B------:R-:W-:Y:S01]  /*0360*/  USHF.L.U32 UR6, UR6, 0x1, URZ ;  /* 0x0000000106067899 */ /* 0x000fe2000800063f */
[----:B------:R-:W1:Y:S03]  /*0370*/  FENCE.VIEW.ASYNC.S ;  /* 0x00000000000073c6 */ /* 0x000e660000000000 */
[----:B-1----:R4:W1:Y:S08]  /*0380*/  SYNCS.EXCH.64 URZ, [UR8+0x23000], UR4 ;  /* 0x02300004083f75b2 */ /* 0x0028700008000100 */
[----:B------:R4:W1:Y:S01]  /*0390*/  SYNCS.EXCH.64 URZ, [UR8+0x23020], UR6 ;  /* 0x02302006083f75b2 */ /* 0x0008620008000100 */
[----:B------:R4:W1:Y:S01]  /*03a0*/  SYNCS.EXCH.64 URZ, [UR8+0x23008], UR4 ;  /* 0x02300804083f75b2 */ /* 0x0008620008000100 */
[----:B------:R4:W1:Y:S01]  /*03b0*/  SYNCS.EXCH.64 URZ, [UR8+0x23028], UR6 ;  /* 0x02302806083f75b2 */ /* 0x0008620008000100 */
[----:B------:R4:W1:Y:S01]  /*03c0*/  SYNCS.EXCH.64 URZ, [UR8+0x23010], UR4 ;  /* 0x02301004083f75b2 */ /* 0x0008620008000100 */
[----:B------:R4:W1:Y:S01]  /*03d0*/  SYNCS.EXCH.64 URZ, [UR8+0x23030], UR6 ;  /* 0x02303006083f75b2 */ /* 0x0008620008000100 */
[----:B------:R4:W1:Y:S01]  /*03e0*/  SYNCS.EXCH.64 URZ, [UR8+0x23018], UR4 ;  /* 0x02301804083f75b2 */ /* 0x0008620008000100 */
[----:B------:R4:W1:Y:S02]  /*03f0*/  SYNCS.EXCH.64 URZ, [UR8+0x23038], UR6 ;  /* 0x02303806083f75b2 */ /* 0x0008640008000100 */
[----:B----4-:R-:W-:Y:S01]  /*0400*/  NOP ;  /* 0x0000000000007918 */ /* 0x010fe20000000000 */
.L_x_3:
        /* <DEDUP_REMOVED lines=26> */
.L_x_4:
[----:B------:R-:W4:Y:S01]  /*05b0*/  SHFL.IDX PT, R0, R0, RZ, 0x1f ;  /* 0x00001fff00007589 */ /* 0x000f2200000e0000 */
[----:B------:R-:W-:Y:S01]  /*05c0*/  ELECT P0, URZ, PT ;  /* 0x00000000003f782f */ /* 0x000fe20003800000 */
[----:B------:R-:W-:Y:S01]  /*05d0*/  NOP ;  /* 0x0000000000007918 */ /* 0x000fe20000000000 */
[----:B------:R-:W4:Y:S01]  /*05e0*/  S2UR UR44, SR_CTAID.Y ;  /* 0x00000000002c79c3 */ /* 0x000f220000002600 */
[----:B------:R-:W-:Y:S01]  /*05f0*/  BSSY B0, `(.L_x_5) ;  /* 0x0000047000007945 */ /* 0x000fe20003800000 */
[----:B------:R-:W-:Y:S02]  /*0600*/  MOV R2, RZ ;  /* 0x000000ff00027202 */ /* 0x000fe40000000f00 */
[----:B------:R-:W-:-:S04]  /*0610*/  LOP3.LUT R17, R18, 0x7f, RZ, 0xc0, !PT ;  /* 0x0000007f12117812 */ /* 0x000fc800078ec0ff */
[----:B------:R-:W4:Y:S08]  /*0620*/  S2UR UR45, SR_CTAID.Z ;  /* 0x00000000002d79c3 */ /* 0x000f300000002700 */
[----:B-123--:R-:W-:Y:S01]  /*0630*/  BAR.SYNC.DEFER_BLOCKING 0x0 ;  /* 0x0000000000007b1d */ /* 0x00efe20000010000 */
[----:B----4-:R-:W-:-:S13]  /*0640*/  ISETP.EQ.AND P1, PT, R0, RZ, P0 ;  /* 0x000000ff0000720c */ /* 0x010fda0000722270 */
[----:B------:R-:W-:Y:S05]  /*0650*/  @!P1 BRA `(.L_x_6) ;  /* 0x0000000400009947 */ /* 0x000fea0003800000 */
[----:B------:R-:W1:Y:S01]  /*0660*/  S2R R4, SR_CgaCtaId ;  /* 0x0000000000047919 */ /* 0x000e620000008800 */
[----:B------:R-:W-:Y:S02]  /*0670*/  MOV R3, 0x400 ;  /* 0x0000040000037802 */ /* 0x000fe40000000f00 */
[----:B------:R-:W-:Y:S02]  /*0680*/  MOV R5, 0x1 ;  /* 0x0000000100057802 */ /* 0x000fe40000000f00 */
[----:B------:R-:W-:Y:S02]  /*0690*/  ISETP.NE.AND P3, PT, R17, RZ, PT ;  /* 0x000000ff1100720c */ /* 0x000fe40003f65270 */
[----:B-1----:R-:W-:Y:S02]  /*06a0*/  LEA R4, R4, R3, 0x18 ;  /* 0x0000000304047211 */ /* 0x002fe400078ec0ff */
[----:B------:R-:W-:-:S04]  /*06b0*/  SHF.L.U32 R3, R5, 0x1f, RZ ;  /* 0x0000001f05037819 */ /* 0x000fc800000006ff */
[----:B------:R-:W1:Y:S02]  /*06c0*/  SYNCS.PHASECHK.TRANS64.TRYWAIT P2, [R4+URZ+0x23048], R3 ;  /* 0x02304803040075a7 */ /* 0x000e64000804017f */
[----:B-1----:R-:W-:Y:S05]  /*06d0*/  @!P2 BRA `(.L_x_7) ;  /* 0x000000980068a947 */ /* 0x002fea0003800000 */
.L_x_69:
[----:B------:R-:W-:Y:S05]  /*06e0*/  @P3 BRA `(.L_x_8) ;  /* 0x0000000000143947 */ /* 0x000fea0003800000 */
[----:B------:R-:W-:Y:S02]  /*06f0*/  LOP3.LUT P2, RZ, R18, 0x1f, RZ, 0xc0, !PT ;  /* 0x0000001f12ff7812 */ /* 0x000fe4000784c0ff */
[----:B-1----:R-:W-:-:S04]  /*0700*/  MOV R3, 0x7000 ;  /* 0x0000700000037802 */ /* 0x002fc80000000f00 */
[----:B------:R2:W-:Y:S07]  /*0710*/  SYNCS.ARRIVE.TRANS64 RZ, [R4+URZ+0x23040], R3 ;  /* 0x0230400304ff79a7 */ /* 0x0005ee000800003f */
[----:B------:R-:W-:Y:S05]  /*0720*/  @!P2 BRA `(.L_x_8) ;  /* 0x000000000004a947 */ /* 0x000fea0003800000 */
[----:B------:R-:W-:Y:S01]  /*0730*/  BPT.TRAP 0x1 ;  /* 0x000000040000795c */ /* 0x000fe20000300000 */
.L_x_8:
[----:B------:R-:W3:Y:S01]  /*0740*/  S2UR UR11, SR_CTAID.X ;  /* 0x00000000000b79c3 */ /* 0x000ee20000002500 */
[----:B------:R-:W-:Y:S01]  /*0750*/  R2UR UR8, R4 ;  /* 0x00000000040872ca */ /* 0x000fe200000e0000 */
[----:B------:R-:W-:Y:S01]  /*0760*/  ULDC.64 UR4, c[0x0][0x198] ;  /* 0x0000660000047ab9 */ /* 0x000fe20000000a00 */
[----:B------:R-:W-:Y:S01]  /*0770*/  UMOV UR6, 0x0 ;  /* 0x0000000000067882 */ /* 0x000fe20000000000 */
[----:B------:R-:W-:Y:S01]  /*0780*/  UIADD3 UR4, UP0, UR4, 0xf0, URZ ;  /* 0x000000f004047890 */ /* 0x000fe2000ff1e03f */
[----:B------:R-:W-:Y:S01]  /*0790*/  UMOV UR7, 0x10000000 ;  /* 0x1000000000077882 */ /* 0x000fe20000000000 */
[----:B------:R-:W-:Y:S02]  /*07a0*/  UMOV UR10, URZ ;  /* 0x0000003f000a7c82 */ /* 0x000fe40008000000 */
[----:B------:R-:W-:Y:S01]  /*07b0*/  UIADD3.X UR5, URZ, UR5, URZ, UP0, !UPT ;  /* 0x000000053f057290 */ /* 0x000fe200087fe43f */
[----:B------:R-:W-:Y:S01]  /*07c0*/  UMOV UR12, UR44 ;  /* 0x0000002c000c7c82 */ /* 0x000fe20008000000 */
[----:B------:R-:W-:Y:S01]  /*07d0*/  UMOV UR13, UR45 ;  /* 0x0000002d000d7c82 */ /* 0x000fe20008000000 */
[----:B------:R-:W-:Y:S01]  /*07e0*/  UMOV UR50, 0x20 ;  /* 0x0000002000327882 */ /* 0x000fe20000000000 */
[----:B------:R-:W-:-:S02]  /*07f0*/  UMOV UR52, UR44 ;  /* 0x0000002c00347c82 */ /* 0x000fc40008000000 */
[----:B------:R-:W-:Y:S02]  /*0800*/  UIADD3 UR9, UR8, 0x23040, URZ ;  /* 0x0002304008097890 */ /* 0x000fe4000fffe03f */
[----:B------:R-:W-:Y:S02]  /*0810*/  UIADD3 UR48, UR8, 0x1000, URZ ;  /* 0x0000100008307890 */ /* 0x000fe4000fffe03f */
[----:B------:R-:W-:Y:S02]  /*0820*/  UIADD3 UR40, UR8, 0x2000, URZ ;  /* 0x0000200008287890 */ /* 0x000fe4000fffe03f */
[----:B------:R-:W-:Y:S02]  /*0830*/  UIADD3 UR32, UR8, 0x3000, URZ ;  /* 0x0000300008207890 */ /* 0x000fe4000fffe03f */
[----:B------:R-:W-:Y:S02]  /*0840*/  UIADD3 UR24, UR8, 0x4000, URZ ;  /* 0x0000400008187890 */ /* 0x000fe4000fffe03f */
[----:B---3--:R-:W-:-:S02]  /*0850*/  USHF.L.U32 UR11, UR11, 0x6, URZ ;  /* 0x000000060b0b7899 */ /* 0x008fc4000800063f */
[----:B------:R-:W-:Y:S01]  /*0860*/  UIADD3 UR16, UR8, 0x5000, URZ ;  /* 0x0000500008107890 */ /* 0x000fe2000fffe03f */
[----:B------:R-:W-:Y:S01]  /*0870*/  UMOV UR53, UR45 ;  /* 0x0000002d00357c82 */ /* 0x000fe20008000000 */
[----:B------:R-:W-:Y:S01]  /*0880*/  UMOV UR49, UR9 ;  /* 0x0000000900317c82 */ /* 0x000fe20008000000 */
[----:B------:R-:W-:Y:S02]  /*0890*/  UMOV UR42, 0x40 ;  /* 0x00000040002a7882 */ /* 0x000fe40000000000 */
[----:B------:R-:W-:Y:S01]  /*08a0*/  UMOV UR51, UR11 ;  /* 0x0000000b00337c82 */ /* 0x000fe20008000000 */
[----:B------:R-:W-:Y:S01]  /*08b0*/  UMOV UR41, UR9 ;  /* 0x0000000900297c82 */ /* 0x000fe20008000000 */
[----:B------:R3:W-:Y:S01]  /*08c0*/  UTMALDG.4D [UR8], [UR4], desc[UR6] ;  /* 0x00000608040075b4 */ /* 0x0007e20008019000 */
[----:B------:R-:W-:Y:S01]  /*08d0*/  UMOV UR43, UR11 ;  /* 0x0000000b002b7c82 */ /* 0x000fe20008000000 */
[----:B------:R-:W-:Y:S01]  /*08e0*/  UMOV UR34, 0x60 ;  /* 0x0000006000227882 */ /* 0x000fe20000000000 */
[----:B------:R-:W-:Y:S01]  /*08f0*/  UMOV UR36, UR44 ;  /* 0x0000002c00247c82 */ /* 0x000fe20008000000 */
[----:B------:R-:W-:Y:S01]  /*0900*/  UMOV UR37, UR45 ;  /* 0x0000002d00257c82 */ /* 0x000fe20008000000 */
[----:B------:R-:W-:Y:S01]  /*0910*/  UMOV UR33, UR9 ;  /* 0x0000000900217c82 */ /* 0x000fe20008000000 */
[----:B------:R-:W-:Y:S01]  /*0920*/  UMOV UR35, UR11 ;  /* 0x0000000b00237c82 */ /* 0x000fe20008000000 */
[----:B------:R-:W-:Y:S01]  /*0930*/  UMOV UR26, 0x80 ;  /* 0x00000080001a7882 */ /* 0x000fe20000000000 */
[----:B------:R4:W-:Y:S01]  /*0940*/  UTMALDG.4D [UR48], [UR4], desc[UR6] ;  /* 0x00000630040075b4 */ /* 0x0009e20008019000 */
[----:B------:R-:W-:Y:S01]  /*0950*/  UMOV UR28, UR44 ;  /* 0x0000002c001c7c82 */ /* 0x000fe20008000000 */
[----:B------:R-:W-:Y:S01]  /*0960*/  UMOV UR29, UR45 ;  /* 0x0000002d001d7c82 */ /* 0x000fe20008000000 */
[----:B------:R-:W-:Y:S01]  /*0970*/  UMOV UR25, UR9 ;  /* 0x0000000900197c82 */ /* 0x000fe20008000000 */
[----:B------:R-:W-:Y:S01]  /*0980*/  UMOV UR27, UR11 ;  /* 0x0000000b001b7c82 */ /* 0x000fe20008000000 */
[----:B------:R-:W-:Y:S01]  /*0990*/  UMOV UR18, 0xa0 ;  /* 0x000000a000127882 */ /* 0x000fe20000000000 */
[----:B------:R-:W-:Y:S01]  /*09a0*/  UMOV UR20, UR44 ;  /* 0x0000002c00147c82 */ /* 0x000fe20008000000 */
[----:B------:R-:W-:Y:S01]  /*09b0*/  UMOV UR21, UR45 ;  /* 0x0000002d00157c82 */ /* 0x000fe20008000000 */
[----:B------:R4:W-:Y:S01]  /*09c0*/  UTMALDG.4D [UR40], [UR4], desc[UR6] ;  /* 0x00000628040075b4 */ /* 0x0009e20008019000 */
[----:B------:R-:W-:Y:S01]  /*09d0*/  UMOV UR17, UR9 ;  /* 0x0000000900117c82 */ /* 0x000fe20008000000 */
[----:B------:R-:W-:Y:S01]  /*09e0*/  UMOV UR19, UR11 ;  /* 0x0000000b00137c82 */ /* 0x000fe20008000000 */
[----:B------:R4:W-:Y:S01]  /*09f0*/  UTMALDG.4D [UR32], [UR4], desc[UR6] ;  /* 0x00000620040075b4 */ /* 0x0009e20008019000 */
[----:B---3--:R-:W-:Y:S01]  /*0a00*/  UIADD3 UR8, UR8, 0x6000, URZ ;  /* 0x0000600008087890 */ /* 0x008fe2000fffe03f */
[----:B------:R-:W-:Y:S01]  /*0a10*/  UMOV UR10, 0xc0 ;  /* 0x000000c0000a7882 */ /* 0x000fe20000000000 */
[----:B------:R4:W-:Y:S01]  /*0a20*/  UTMALDG.4D [UR24], [UR4], desc[UR6] ;  /* 0x00000618040075b4 */ /* 0x0009e20008019000 */
[----:B------:R4:W-:Y:S06]  /*0a30*/  UTMALDG.4D [UR16], [UR4], desc[UR6] ;  /* 0x00000610040075b4 */ /* 0x0009ec0008019000 */
[----:B------:R4:W-:Y:S02]  /*0a40*/  UTMALDG.4D [UR8], [UR4], desc[UR6] ;  /* 0x00000608040075b4 */ /* 0x0009e40008019000 */
[----:B----4-:R-:W-:Y:S01]  /*0a50*/  NOP ;  /* 0x0000000000007918 */ /* 0x010fe20000000000 */
.L_x_6:
[----:B------:R-:W-:Y:S05]  /*0a60*/  BSYNC B0 ;  /* 0x0000000000007941 */ /* 0x000fea0003800000 */
.L_x_5:
[----:B------:R-:W1:Y:S01]  /*0a70*/  LDC R19, c[0x0][0x28c] ;  /* 0x0000a300ff137b82 */ /* 0x000e620000000800 */
[----:B------:R-:W-:Y:S01]  /*0a80*/  BSSY B0, `(.L_x_9) ;  /* 0x000011a000007945 */ /* 0x000fe20003800000 */
[----:B------:R-:W-:Y:S01]  /*0a90*/  MOV R5, RZ ;  /* 0x000000ff00057202 */ /* 0x000fe20000000f00 */
[----:B-12---:R-:W-:-:S05]  /*0aa0*/  VIADD R3, R19, 0x3f ;  /* 0x0000003f13037836 */ /* 0x006fca0000000000 */
[----:B------:R-:W-:-:S04]  /*0ab0*/  SHF.R.S32.HI R4, RZ, 0x1f, R3 ;  /* 0x0000001fff047819 */ /* 0x000fc80000011403 */
[----:B------:R-:W-:-:S04]  /*0ac0*/  LEA.HI R4, R4, R3, RZ, 0x6 ;  /* 0x0000000304047211 */ /* 0x000fc800078f30ff */
[----:B------:R-:W-:Y:S02]  /*0ad0*/  SHF.R.S32.HI R11, RZ, 0x6, R4 ;  /* 0x00000006ff0b7819 */ /* 0x000fe40000011404 */
[----:B------:R-:W-:Y:S02]  /*0ae0*/  MOV R4, 0x1 ;  /* 0x0000000100047802 */ /* 0x000fe40000000f00 */
[----:B------:R-:W-:Y:S01]  /*0af0*/  SHF.L.U32 R188, R11, 0x1, RZ ;  /* 0x000000010bbc7819 */ /* 0x000fe200000006ff */
[----:B------:R-:W-:Y:S06]  /*0b00*/  @!P1 BRA `(.L_x_10) ;  /* 0x0000001000449947 */ /* 0x000fec0003800000 */
[----:B------:R-:W-:Y:S01]  /*0b10*/  ISETP.GE.AND P1, PT, R19, 0x1, PT ;  /* 0x000000011300780c */ /* 0x000fe20003f26270 */
[----:B------:R-:W-:Y:S01]  /*0b20*/  IMAD.MOV.U32 R2, RZ, RZ, RZ ;  /* 0x000000ffff027224 */ /* 0x000fe200078e00ff */
[----:B------:R-:W-:Y:S02]  /*0b30*/  LOP3.LUT R7, R18, 0x1f, RZ, 0xc0, !PT ;  /* 0x0000001f12077812 */ /* 0x000fe400078ec0ff */
[----:B------:R-:W-:-:S09]  /*0b40*/  MOV R5, RZ ;  /* 0x000000ff00057202 */ /* 0x000fd20000000f00 */
        /* <DEDUP_REMOVED lines=9> */
.L_x_70:
[----:B------:R-:W-:Y:S01]  /*0be0*/  MOV R5, 0x1 ;  /* 0x0000000100057802 */ /* 0x000fe20000000f00 */
[----:B------:R-:W-:Y:S06]  /*0bf0*/  @P2 BRA `(.L_x_13) ;  /* 0x0000000000142947 */ /* 0x000fec0003800000 */
[----:B------:R-:W-:Y:S01]  /*0c00*/  ISETP.NE.AND P1, PT, R7, RZ, PT ;  /* 0x000000ff0700720c */ /* 0x000fe20003f25270 */
[----:B-1----:R-:W-:-:S04]  /*0c10*/  IMAD.MOV.U32 R3, RZ, RZ, 0x7000 ;  /* 0x00007000ff037424 */ /* 0x002fc800078e00ff */
[----:B------:R2:W-:Y:S08]  /*0c20*/  SYNCS.ARRIVE.TRANS64 RZ, [R2+URZ+0x23000], R3 ;  /* 0x0230000302ff79a7 */ /* 0x0005f0000800003f */
[----:B------:R-:W-:Y:S05]  /*0c30*/  @!P1 BRA `(.L_x_13) ;  /* 0x0000000000049947 */ /* 0x000fea0003800000 */
[----:B------:R-:W-:Y:S01]  /*0c40*/  BPT.TRAP 0x1 ;  /* 0x000000040000795c */ /* 0x000fe20000300000 */
.L_x_13:
[----:B------:R-:W-:Y:S01]  /*0c50*/  R2UR UR14, R2 ;  /* 0x00000000020e72ca */ /* 0x000fe200000e0000 */
[----:B-12---:R-:W1:Y:S01]  /*0c60*/  S2R R3, SR_CgaCtaId ;  /* 0x0000000000037919 */ /* 0x006e620000008800 */
[----:B------:R-:W-:Y:S01]  /*0c70*/  ULDC.64 UR4, c[0x0][0x198] ;  /* 0x0000660000047ab9 */ /* 0x000fe20000000a00 */
[----:B------:R-:W-:Y:S01]  /*0c80*/  UMOV UR27, URZ ;  /* 0x0000003f001b7c82 */ /* 0x000fe20008000000 */
[----:B------:R-:W-:Y:S01]  /*0c90*/  UIADD3 UR4, UP0, UR4, 0x1f0, URZ ;  /* 0x000001f004047890 */ /* 0x000fe2000ff1e03f */
[----:B------:R-:W-:Y:S01]  /*0ca0*/  MOV R2, 0x400 ;  /* 0x0000040000027802 */ /* 0x000fe20000000f00 */
[----:B------:R-:W-:Y:S01]  /*0cb0*/  UMOV UR6, 0x0 ;  /* 0x0000000000067882 */ /* 0x000fe20000000000 */
[----:B------:R-:W-:Y:S01]  /*0cc0*/  UMOV UR7, 0x10000000 ;  /* 0x1000000000077882 */ /* 0x000fe20000000000 */
[----:B------:R-:W-:Y:S01]  /*0cd0*/  UIADD3.X UR5, URZ, UR5, URZ, UP0, !UPT ;  /* 0x000000053f057290 */ /* 0x000fe200087fe43f */
[----:B------:R-:W-:Y:S01]  /*0ce0*/  ISETP.NE.AND P2, PT, R17, RZ, PT ;  /* 0x000000ff1100720c */ /* 0x000fe20003f45270 */
[----:B------:R-:W-:Y:S01]  /*0cf0*/  UMOV UR26, URZ ;  /* 0x0000003f001a7c82 */ /* 0x000fe20008000000 */
[----:B------:R-:W-:Y:S01]  /*0d00*/  UMOV UR28, UR44 ;  /* 0x0000002c001c7c82 */ /* 0x000fe20008000000 */
[----:B------:R-:W-:Y:S01]  /*0d10*/  UMOV UR29, UR45 ;  /* 0x0000002d001d7c82 */ /* 0x000fe20008000000 */
[----:B------:R-:W-:-:S02]  /*0d20*/  UIADD3 UR24, UR14, 0x7000, URZ ;  /* 0x000070000e187890 */ /* 0x000fc4000fffe03f */
[----:B------:R-:W-:Y:S02]  /*0d30*/  UIADD3 UR25, UR14, 0x23000, URZ ;  /* 0x000230000e197890 */ /* 0x000fe4000fffe03f */
[----:B------:R-:W-:Y:S01]  /*0d40*/  UIADD3 UR8, UR14, 0x8000, URZ ;  /* 0x000080000e087890 */ /* 0x000fe2000fffe03f */
[----:B------:R-:W-:Y:S01]  /*0d50*/  UMOV UR10, 0x20 ;  /* 0x00000020000a7882 */ /* 0x000fe20000000000 */
[----:B------:R-:W-:Y:S01]  /*0d60*/  UMOV UR12, UR44 ;  /* 0x0000002c000c7c82 */ /* 0x000fe20008000000 */
[----:B------:R-:W-:Y:S01]  /*0d70*/  UMOV UR13, UR45 ;  /* 0x0000002d000d7c82 */ /* 0x000fe20008000000 */
[----:B------:R-:W-:Y:S01]  /*0d80*/  UMOV UR11, UR27 ;  /* 0x0000001b000b7c82 */ /* 0x000fe20008000000 */
[----:B------:R-:W-:Y:S02]  /*0d90*/  UMOV UR9, UR25 ;  /* 0x0000001900097c82 */ /* 0x000fe40008000000 */
[----:B------:R2:W-:Y:S01]  /*0da0*/  UTMALDG.4D [UR24], [UR4], desc[UR6] ;  /* 0x00000618040075b4 */ /* 0x0005e20008019000 */
[----:B------:R-:W-:Y:S01]  /*0db0*/  UIADD3 UR16, UR14, 0x9000, URZ ;  /* 0x000090000e107890 */ /* 0x000fe2000fffe03f */
[----:B------:R-:W-:Y:S01]  /*0dc0*/  UMOV UR18, 0x40 ;  /* 0x0000004000127882 */ /* 0x000fe20000000000 */
[----:B------:R-:W-:Y:S01]  /*0dd0*/  UMOV UR20, UR44 ;  /* 0x0000002c00147c82 */ /* 0x000fe20008000000 */
[----:B------:R-:W-:Y:S01]  /*0de0*/  UMOV UR21, UR45 ;  /* 0x0000002d00157c82 */ /* 0x000fe20008000000 */
[----:B------:R-:W-:Y:S01]  /*0df0*/  UMOV UR19, UR27 ;  /* 0x0000001b00137c82 */ /* 0x000fe20008000000 */
[----:B------:R-:W-:Y:S01]  /*0e00*/  UMOV UR17, UR25 ;  /* 0x0000001900117c82 */ /* 0x000fe20008000000 */
[----:B------:R3:W-:Y:S01]  /*0e10*/  UTMALDG.4D [UR8], [UR4], desc[UR6] ;  /* 0x00000608040075b4 */ /* 0x0007e20008019000 */
[----:B-1----:R-:W-:-:S02]  /*0e20*/  LEA R4, R3, R2, 0x18 ;  /* 0x0000000203047211 */ /* 0x002fc400078ec0ff */
[----:B------:R-:W-:Y:S02]  /*0e30*/  MOV R2, 0x1 ;  /* 0x0000000100027802 */ /* 0x000fe40000000f00 */
[----:B------:R-:W-:Y:S02]  /*0e40*/  LEA R3, R5, R4, 0x3 ;  /* 0x0000000405037211 */ /* 0x000fe400078e18ff */
[----:B------:R-:W-:Y:S01]  /*0e50*/  SHF.L.U32 R2, R2, 0x1f, RZ ;  /* 0x0000001f02027819 */ /* 0x000fe200000006ff */
[----:B------:R1:W-:Y:S01]  /*0e60*/  UTMALDG.4D [UR16], [UR4], desc[UR6] ;  /* 0x00000610040075b4 */ /* 0x0003e20008019000 */
[----:B--2---:R-:W-:Y:S01]  /*0e70*/  UIADD3 UR24, UR14, 0xb000, URZ ;  /* 0x0000b0000e187890 */ /* 0x004fe2000fffe03f */
[----:B------:R-:W-:Y:S01]  /*0e80*/  UMOV UR26, 0x80 ;  /* 0x00000080001a7882 */ /* 0x000fe20000000000 */
[----:B---3--:R-:W-:Y:S01]  /*0e90*/  UIADD3 UR8, UR14, 0xa000, URZ ;  /* 0x0000a0000e087890 */ /* 0x008fe2000fffe03f */
[----:B------:R-:W-:Y:S01]  /*0ea0*/  UMOV UR10, 0x60 ;  /* 0x00000060000a7882 */ /* 0x000fe20000000000 */
[----:B-1----:R-:W-:-:S07]  /*0eb0*/  UIADD3 UR16, UR14, 0xc000, URZ ;  /* 0x0000c0000e107890 */ /* 0x002fce000fffe03f */
[----:B------:R1:W-:Y:S01]  /*0ec0*/  UTMALDG.4D [UR8], [UR4], desc[UR6] ;  /* 0x00000608040075b4 */ /* 0x0003e20008019000 */
[----:B------:R-:W-:Y:S01]  /*0ed0*/  UMOV UR18, 0xa0 ;  /* 0x000000a000127882 */ /* 0x000fe20000000000 */
[----:B------:R2:W-:Y:S01]  /*0ee0*/  UTMALDG.4D [UR24], [UR4], desc[UR6] ;  /* 0x00000618040075b4 */ /* 0x0005e20008019000 */
[----:B------:R2:W-:Y:S01]  /*0ef0*/  UTMALDG.4D [UR16], [UR4], desc[UR6] ;  /* 0x00000610040075b4 */ /* 0x0005e20008019000 */
[----:B-1----:R-:W-:Y:S01]  /*0f00*/  UIADD3 UR8, UR14, 0xd000, URZ ;  /* 0x0000d0000e087890 */ /* 0x002fe2000fffe03f */
[----:B------:R-:W-:-:S08]  /*0f10*/  UMOV UR10, 0xc0 ;  /* 0x000000c0000a7882 */ /* 0x000fd00000000000 */
[----:B------:R2:W-:Y:S01]  /*0f20*/  UTMALDG.4D [UR8], [UR4], desc[UR6] ;  /* 0x00000608040075b4 */ /* 0x0005e20008019000 */
[----:B------:R-:W1:Y:S02]  /*0f30*/  SYNCS.PHASECHK.TRANS64.TRYWAIT P1, [R3+URZ+0x23020], R2 ;  /* 0x02302002030075a7 */ /* 0x000e64000802017f */
[----:B-12---:R-:W-:Y:S05]  /*0f40*/  @!P1 BRA `(.L_x_14) ;  /* 0x0000009000749947 */ /* 0x006fea0003800000 */
.L_x_71:
[----:B-1----:R-:W-:Y:S01]  /*0f50*/  MOV R2, 0x1 ;  /* 0x0000000100027802 */ /* 0x002fe20000000f00 */
[----:B------:R-:W-:Y:S06]  /*0f60*/  @P2 BRA `(.L_x_15) ;  /* 0x0000000000142947 */ /* 0x000fec0003800000 */
[----:B------:R-:W-:Y:S01]  /*0f70*/  ISETP.NE.AND P1, PT, R7, RZ, PT ;  /* 0x000000ff0700720c */ /* 0x000fe20003f25270 */
[----:B------:R-:W-:-:S04]  /*0f80*/  IMAD.MOV.U32 R6, RZ, RZ, 0x7000 ;  /* 0x00007000ff067424 */ /* 0x000fc800078e00ff */
[----:B------:R1:W-:Y:S08]  /*0f90*/  SYNCS.ARRIVE.TRANS64 RZ, [R3+URZ+0x23000], R6 ;  /* 0x0230000603ff79a7 */ /* 0x0003f0000800003f */
[----:B------:R-:W-:Y:S05]  /*0fa0*/  @!P1 BRA `(.L_x_15) ;  /* 0x0000000000049947 */ /* 0x000fea0003800000 */
[----:B------:R-:W-:Y:S01]  /*0fb0*/  BPT.TRAP 0x1 ;  /* 0x000000040000795c */ /* 0x000fe20000300000 */
.L_x_15:
[----:B------:R-:W-:Y:S01]  /*0fc0*/  IMAD R4, R5, 0x7000, R4 ;  /* 0x0000700005047824 */ /* 0x000fe200078e0204 */
[----:B------:R-:W-:Y:S01]  /*0fd0*/  R2UR UR49, R3 ;  /* 0x00000000033172ca */ /* 0x000fe200000e0000 */
[----:B------:R-:W-:Y:S01]  /*0fe0*/  ULDC.64 UR4, c[0x0][0x198] ;  /* 0x0000660000047ab9 */ /* 0x000fe20000000a00 */
[----:B------:R-:W-:Y:S01]  /*0ff0*/  UMOV UR51, URZ ;  /* 0x0000003f00337c82 */ /* 0x000fe20008000000 */
[----:B------:R-:W-:Y:S01]  /*1000*/  UIADD3 UR4, UP0, UR4, 0x2f0, URZ ;  /* 0x000002f004047890 */ /* 0x000fe2000ff1e03f */
[----:B------:R-:W-:Y:S01]  /*1010*/  R2UR UR14, R4 ;  /* 0x00000000040e72ca */ /* 0x000fe200000e0000 */
[----:B------:R-:W-:Y:S01]  /*1020*/  UMOV UR6, 0x0 ;  /* 0x0000000000067882 */ /* 0x000fe20000000000 */
[----:B------:R-:W-:Y:S01]  /*1030*/  UMOV UR7, 0x10000000 ;  /* 0x1000000000077882 */ /* 0x000fe20000000000 */
[----:B------:R-:W-:Y:S01]  /*1040*/  UIADD3.X UR5, URZ, UR5, URZ, UP0, !UPT ;  /* 0x000000053f057290 */ /* 0x000fe200087fe43f */
[----:B------:R-:W-:Y:S01]  /*1050*/  IADD3 R5, R5, 0x1, RZ ;  /* 0x0000000105057810 */ /* 0x000fe20007ffe0ff */
[----:B------:R-:W-:Y:S01]  /*1060*/  UMOV UR50, URZ ;  /* 0x0000003f00327c82 */ /* 0x000fe20008000000 */
[----:B------:R-:W-:Y:S01]  /*1070*/  UMOV UR52, UR44 ;  /* 0x0000002c00347c82 */ /* 0x000fe20008000000 */
[----:B------:R-:W-:Y:S01]  /*1080*/  UMOV UR53, UR45 ;  /* 0x0000002d00357c82 */ /* 0x000fe20008000000 */
[----:B------:R-:W-:Y:S01]  /*1090*/  UMOV UR34, 0x20 ;  /* 0x0000002000227882 */ /* 0x000fe20000000000 */
[----:B------:R-:W-:Y:S01]  /*10a0*/  UIADD3 UR49, UR49, 0x23000, URZ ;  /* 0x0002300031317890 */ /* 0x000fe2000fffe03f */
[----:B------:R-:W-:Y:S01]  /*10b0*/  UMOV UR36, UR44 ;  /* 0x0000002c00247c82 */ /* 0x000fe20008000000 */
[----:B------:R-:W-:-:S02]  /*10c0*/  UMOV UR37, UR45 ;  /* 0x0000002d00257c82 */ /* 0x000fc40008000000 */
[----:B------:R-:W-:Y:S02]  /*10d0*/  UIADD3 UR48, UR14, 0x7000, URZ ;  /* 0x000070000e307890 */ /* 0x000fe4000fffe03f */
[----:B------:R-:W-:Y:S02]  /*10e0*/  UIADD3 UR32, UR14, 0x8000, URZ ;  /* 0x000080000e207890 */ /* 0x000fe4000fffe03f */
[----:B------:R-:W-:Y:S01]  /*10f0*/  UIADD3 UR8, UR14, 0x9000, URZ ;  /* 0x000090000e087890 */ /* 0x000fe2000fffe03f */
[----:B------:R-:W-:Y:S01]  /*1100*/  UMOV UR35, UR51 ;  /* 0x0000003300237c82 */ /* 0x000fe20008000000 */
[----:B------:R-:W-:Y:S01]  /*1110*/  UMOV UR33, UR49 ;  /* 0x0000003100217c82 */ /* 0x000fe20008000000 */
[----:B------:R-:W-:Y:S01]  /*1120*/  UMOV UR10, 0x40 ;  /* 0x00000040000a7882 */ /* 0x000fe20000000000 */
[----:B------:R-:W-:Y:S01]  /*1130*/  UMOV UR12, UR44 ;  /* 0x0000002c000c7c82 */ /* 0x000fe20008000000 */
[----:B------:R-:W-:Y:S01]  /*1140*/  UMOV UR13, UR45 ;  /* 0x0000002d000d7c82 */ /* 0x000fe20008000000 */
[----:B------:R-:W-:Y:S01]  /*1150*/  UMOV UR11, UR51 ;  /* 0x00000033000b7c82 */ /* 0x000fe20008000000 */
[----:B------:R-:W-:Y:S01]  /*1160*/  UMOV UR9, UR49 ;  /* 0x0000003100097c82 */ /* 0x000fe20008000000 */
[----:B------:R-:W-:Y:S01]  /*1170*/  UTMALDG.4D [UR48], [UR4], desc[UR6] ;  /* 0x00000630040075b4 */ /* 0x000fe20008019000 */
[----:B------:R-:W-:-:S02]  /*1180*/  UIADD3 UR24, UR14, 0xa000, URZ ;  /* 0x0000a0000e187890 */ /* 0x000fc4000fffe03f */
[----:B------:R-:W-:Y:S02]  /*1190*/  UIADD3 UR40, UR14, 0xb000, URZ ;  /* 0x0000b0000e287890 */ /* 0x000fe4000fffe03f */
[----:B------:R-:W-:Y:S01]  /*11a0*/  UIADD3 UR16, UR14, 0xc000, URZ ;  /* 0x0000c0000e107890 */ /* 0x000fe2000fffe03f */
[----:B------:R-:W-:Y:S01]  /*11b0*/  UMOV UR26, 0x60 ;  /* 0x00000060001a7882 */ /* 0x000fe20000000000 */
[----:B------:R-:W-:Y:S01]  /*11c0*/  UTMALDG.4D [UR32], [UR4], desc[UR6] ;  /* 0x00000620040075b4 */ /* 0x000fe20008019000 */
        /* <DEDUP_REMOVED lines=8> */
[----:B------:R-:W-:Y:S01]  /*1250*/  UMOV UR18, 0xa0 ;  /* 0x000000a000127882 */ /* 0x000fe20000000000 */
[----:B------:R-:W-:Y:S01]  /*1260*/  UMOV UR20, UR44 ;  /* 0x0000002c00147c82 */ /* 0x000fe20008000000 */
[----:B------:R-:W-:Y:S01]  /*1270*/  UMOV UR21, UR45 ;  /* 0x0000002d00157c82 */ /* 0x000fe20008000000 */
[----:B------:R-:W-:Y:S01]  /*1280*/  UMOV UR19, UR51 ;  /* 0x0000003300137c82 */ /* 0x000fe20008000000 */
[----:B------:R-:W-:Y:S01]  /*1290*/  UMOV UR17, UR49 ;  /* 0x0000003100117c82 */ /* 0x000fe20008000000 */
[----:B------:R3:W-:Y:S01]  /*12a0*/  UTMALDG.4D [UR24], [UR4], desc[UR6] ;  /* 0x00000618040075b4 */ /* 0x0007e20008019000 */
[----:B------:R3:W-:Y:S01]  /*12b0*/  UTMALDG.4D [UR40], [UR4], desc[UR6] ;  /* 0x00000628040075b4 */ /* 0x0007e20008019000 */
[----:B------:R3:W-:Y:S01]  /*12c0*/  UTMALDG.4D [UR16], [UR4], desc[UR6] ;  /* 0x00000610040075b4 */ /* 0x0007e20008019000 */
[----:B--2---:R-:W-:Y:S01]  /*12d0*/  UIADD3 UR8, UR14, 0xd000, URZ ;  /* 0x0000d0000e087890 */ /* 0x004fe2000fffe03f */
[----:B------:R-:W-:-:S08]  /*12e0*/  UMOV UR10, 0xc0 ;  /* 0x000000c0000a7882 */ /* 0x000fd00000000000 */
[----:B------:R3:W-:Y:S02]  /*12f0*/  UTMALDG.4D [UR8], [UR4], desc[UR6] ;  /* 0x00000608040075b4 */ /* 0x0007e40008019000 */
[----:B---3--:R-:W-:Y:S01]  /*1300*/  NOP ;  /* 0x0000000000007918 */ /* 0x008fe20000000000 */
.L_x_11:
[----:B------:R-:W-:Y:S02]  /*1310*/  ISETP.GE.AND P1, PT, R19, 0x41, PT ;  /* 0x000000411300780c */ /* 0x000fe40003f26270 */
[----:B------:R-:W-:-:S11]  /*1320*/  MOV R4, 0x1 ;  /* 0x0000000100047802 */ /* 0x000fd60000000f00 */
[----:B------:R-:W-:Y:S05]  /*1330*/  @!P1 BRA `(.L_x_16) ;  /* 0x0000000800349947 */ /* 0x000fea0003800000 */
[----:B------:R-:W2:Y:S01]  /*1340*/  S2R R4, SR_CgaCtaId ;  /* 0x0000000000047919 */ /* 0x000ea20000008800 */
[----:B-1----:R-:W-:Y:S02]  /*1350*/  MOV R3, 0x400 ;  /* 0x0000040000037802 */ /* 0x002fe40000000f00 */
[----:B------:R-:W-:Y:S02]  /*1360*/  MOV R6, 0x1 ;  /* 0x0000000100067802 */ /* 0x000fe40000000f00 */
[----:B------:R-:W-:Y:S02]  /*1370*/  ISETP.NE.AND P2, PT, R17, RZ, PT ;  /* 0x000000ff1100720c */ /* 0x000fe40003f45270 */
[----:B------:R-:W-:Y:S02]  /*1380*/  SHF.L.U32 R6, R6, 0x1f, RZ ;  /* 0x0000001f06067819 */ /* 0x000fe400000006ff */
[----:B--2---:R-:W-:-:S05]  /*1390*/  LEA R4, R4, R3, 0x18 ;  /* 0x0000000304047211 */ /* 0x004fca00078ec0ff */
[----:B------:R-:W-:-:S04]  /*13a0*/  IMAD R3, R5, 0x8, R4 ;  /* 0x0000000805037824 */ /* 0x000fc800078e0204 */
[----:B------:R-:W1:Y:S02]  /*13b0*/  SYNCS.PHASECHK.TRANS64.TRYWAIT P1, [R3+URZ+0x23020], R6 ;  /* 0x02302006030075a7 */ /* 0x000e64000802017f */
[----:B-1----:R-:W-:Y:S05]  /*13c0*/  @!P1 BRA `(.L_x_17) ;  /* 0x0000008c00689947 */ /* 0x002fea0003800000 */
.L_x_72:
[----:B------:R-:W-:Y:S05]  /*13d0*/  @P2 BRA `(.L_x_18) ;  /* 0x0000000000142947 */ /* 0x000fea0003800000 */
[----:B------:R-:W-:Y:S02]  /*13e0*/  ISETP.NE.AND P1, PT, R7, RZ, PT ;  /* 0x000000ff0700720c */ /* 0x000fe40003f25270 */
[----:B-1----:R-:W-:-:S04]  /*13f0*/  MOV R6, 0x7000 ;  /* 0x0000700000067802 */ /* 0x002fc80000000f00 */
[----:B------:R2:W-:Y:S07]  /*1400*/  SYNCS.ARRIVE.TRANS64 RZ, [R3+URZ+0x23000], R6 ;  /* 0x0230000603ff79a7 */ /* 0x0005ee000800003f */
[----:B------:R-:W-:Y:S05]  /*1410*/  @!P1 BRA `(.L_x_18) ;  /* 0x0000000000049947 */ /* 0x000fea0003800000 */
[----:B------:R-:W-:Y:S01]  /*1420*/  BPT.TRAP 0x1 ;  /* 0x000000040000795c */ /* 0x000fe20000300000 */
.L_x_18:
[----:B-12---:R-:W-:Y:S01]  /*1430*/  IMAD R6, R5, 0x7000, R4 ;  /* 0x0000700005067824 */ /* 0x006fe200078e0204 */
[----:B------:R-:W-:Y:S01]  /*1440*/  R2UR UR33, R3 ;  /* 0x00000000032172ca */ /* 0x000fe200000e0000 */
[----:B------:R-:W1:Y:S01]  /*1450*/  S2R R4, SR_CgaCtaId ;  /* 0x0000000000047919 */ /* 0x000e620000008800 */
[----:B------:R-:W-:Y:S01]  /*1460*/  R2UR UR35, R2 ;  /* 0x00000000022372ca */ /* 0x000fe200000e0000 */
[----:B------:R-:W-:Y:S01]  /*1470*/  ULDC.64 UR4, c[0x0][0x198] ;  /* 0x0000660000047ab9 */ /* 0x000fe20000000a00 */
[----:B------:R-:W-:Y:S01]  /*1480*/  R2UR UR14, R6 ;  /* 0x00000000060e72ca */ /* 0x000fe200000e0000 */
[----:B------:R-:W-:Y:S01]  /*1490*/  UIADD3 UR4, UP0, UR4, 0x1f0, URZ ;  /* 0x000001f004047890 */ /* 0x000fe2000ff1e03f */
[----:B------:R-:W-:Y:S01]  /*14a0*/  IADD3 R5, R5, 0x1, RZ ;  /* 0x0000000105057810 */ /* 0x000fe20007ffe0ff */
[----:B------:R-:W-:Y:S01]  /*14b0*/  UMOV UR6, 0x0 ;  /* 0x0000000000067882 */ /* 0x000fe20000000000 */
[----:B------:R-:W-:Y:S01]  /*14c0*/  UMOV UR7, 0x10000000 ;  /* 0x1000000000077882 */ /* 0x000fe20000000000 */
[----:B------:R-:W-:Y:S01]  /*14d0*/  UIADD3.X UR5, URZ, UR5, URZ, UP0, !UPT ;  /* 0x000000053f057290 */ /* 0x000fe200087fe43f */
[----:B------:R-:W-:Y:S01]  /*14e0*/  MOV R3, 0x400 ;  /* 0x0000040000037802 */ /* 0x000fe20000000f00 */
[----:B------:R-:W-:Y:S01]  /*14f0*/  UMOV UR34, URZ ;  /* 0x0000003f00227c82 */ /* 0x000fe20008000000 */
[----:B------:R-:W-:Y:S01]  /*1500*/  UMOV UR36, UR44 ;  /* 0x0000002c00247c82 */ /* 0x000fe20008000000 */
[----:B------:R-:W-:Y:S01]  /*1510*/  UIADD3 UR33, UR33, 0x23000, URZ ;  /* 0x0002300021217890 */ /* 0x000fe2000fffe03f */
[C---:B------:R-:W-:Y:S01]  /*1520*/  ISETP.NE.AND P2, PT, R5.reuse, 0x4, PT ;  /* 0x000000040500780c */ /* 0x040fe20003f45270 */
[----:B------:R-:W-:Y:S01]  /*1530*/  USHF.L.U32 UR35, UR35, 0x6, URZ ;  /* 0x0000000623237899 */ /* 0x000fe2000800063f */
[C---:B------:R-:W-:Y:S01]  /*1540*/  ISETP.NE.AND P1, PT, R5.reuse, 0x4, PT ;  /* 0x000000040500780c */ /* 0x040fe20003f25270 */
[----:B------:R-:W-:Y:S01]  /*1550*/  UIADD3 UR32, UR14, 0x7000, URZ ;  /* 0x000070000e207890 */ /* 0x000fe2000fffe03f */
[----:B------:R-:W-:Y:S01]  /*1560*/  SEL R5, R5, RZ, P2 ;  /* 0x000000ff05057207 */ /* 0x000fe20001000000 */
[----:B------:R-:W-:Y:S01]  /*1570*/  UIADD3 UR40, UR14, 0x8000, URZ ;  /* 0x000080000e287890 */ /* 0x000fe2000fffe03f */
[----:B------:R-:W-:Y:S01]  /*1580*/  ISETP.NE.AND P2, PT, R17, RZ, PT ;  /* 0x000000ff1100720c */ /* 0x000fe20003f45270 */
[----:B------:R-:W-:-:S02]  /*1590*/  UIADD3 UR24, UR14, 0x9000, URZ ;  /* 0x000090000e187890 */ /* 0x000fc4000fffe03f */
[----:B------:R-:W-:Y:S02]  /*15a0*/  UIADD3 UR16, UR14, 0xa000, URZ ;  /* 0x0000a0000e107890 */ /* 0x000fe4000fffe03f */
[----:B------:R-:W-:Y:S01]  /*15b0*/  UIADD3 UR8, UR14, 0xb000, URZ ;  /* 0x0000b0000e087890 */ /* 0x000fe2000fffe03f */
[----:B------:R-:W-:Y:S01]  /*15c0*/  UMOV UR37, UR45 ;  /* 0x0000002d00257c82 */ /* 0x000fe20008000000 */
[----:B------:R-:W-:Y:S01]  /*15d0*/  UMOV UR42, 0x20 ;  /* 0x00000020002a7882 */ /* 0x000fe20000000000 */
        /* <DEDUP_REMOVED lines=8> */
[----:B------:R-:W-:Y:S01]  /*1660*/  UMOV UR18, 0x60 ;  /* 0x0000006000127882 */ /* 0x000fe20000000000 */
[----:B------:R-:W-:Y:S01]  /*1670*/  UMOV UR20, UR44 ;  /* 0x0000002c00147c82 */ /* 0x000fe20008000000 */
[----:B------:R-:W-:Y:S01]  /*1680*/  UMOV UR21, UR45 ;  /* 0x0000002d00157c82 */ /* 0x000fe20008000000 */
[----:B------:R-:W-:Y:S01]  /*1690*/  UMOV UR17, UR33 ;  /* 0x0000002100117c82 */ /* 0x000fe20008000000 */
[----:B------:R-:W-:Y:S01]  /*16a0*/  UMOV UR19, UR35 ;  /* 0x0000002300137c82 */ /* 0x000fe20008000000 */
[----:B------:R-:W-:Y:S01]  /*16b0*/  UMOV UR10, 0x80 ;  /* 0x00000080000a7882 */ /* 0x000fe20000000000 */
[----:B------:R-:W-:Y:S01]  /*16c0*/  UMOV UR12, UR44 ;  /* 0x0000002c000c7c82 */ /* 0x000fe20008000000 */
[----:B------:R-:W-:Y:S01]  /*16d0*/  UTMALDG.4D [UR40], [UR4], desc[UR6] ;  /* 0x00000628040075b4 */ /* 0x000fe20008019000 */
[----:B------:R-:W-:Y:S01]  /*16e0*/  UMOV UR13, UR45 ;  /* 0x0000002d000d7c82 */ /* 0x000fe20008000000 */
[----:B------:R-:W-:Y:S01]  /*16f0*/  UMOV UR9, UR33 ;  /* 0x0000002100097c82 */ /* 0x000fe20008000000 */
[----:B------:R-:W-:Y:S01]  /*1700*/  UMOV UR11, UR35 ;  /* 0x00000023000b7c82 */ /* 0x000fe20008000000 */
[----:B-1----:R-:W-:-:S02]  /*1710*/  LEA R6, R4, R3, 0x18 ;  /* 0x0000000304067211 */ /* 0x002fc400078ec0ff */
[----:B------:R-:W-:Y:S01]  /*1720*/  SEL R4, RZ, 0x1, !P1 ;  /* 0x00000001ff047807 */ /* 0x000fe20004800000 */
[----:B------:R-:W-:Y:S01]  /*1730*/  UTMALDG.4D [UR24], [UR4], desc[UR6] ;  /* 0x00000618040075b4 */ /* 0x000fe20008019000 */
[----:B------:R-:W-:Y:S02]  /*1740*/  LEA R8, R5, R6, 0x3 ;  /* 0x0000000605087211 */ /* 0x000fe400078e18ff */
[----:B------:R-:W-:Y:S01]  /*1750*/  SHF.L.U32 R3, R4, 0x1f, RZ ;  /* 0x0000001f04037819 */ /* 0x000fe200000006ff */
[----:B------:R1:W-:Y:S01]  /*1760*/  UTMALDG.4D [UR16], [UR4], desc[UR6] ;  /* 0x00000610040075b4 */ /* 0x0003e20008019000 */
[----:B------:R2:W-:Y:S01]  /*1770*/  UTMALDG.4D [UR8], [UR4], desc[UR6] ;  /* 0x00000608040075b4 */ /* 0x0005e20008019000 */
[----:B-1----:R-:W-:Y:S01]  /*1780*/  UIADD3 UR16, UR14, 0xc000, URZ ;  /* 0x0000c0000e107890 */ /* 0x002fe2000fffe03f */
[----:B------:R-:W-:Y:S01]  /*1790*/  UMOV UR18, 0xa0 ;  /* 0x000000a000127882 */ /* 0x000fe20000000000 */
[----:B--2---:R-:W-:-:S07]  /*17a0*/  UIADD3 UR8, UR14, 0xd000, URZ ;  /* 0x0000d0000e087890 */ /* 0x004fce000fffe03f */
[----:B------:R1:W-:Y:S01]  /*17b0*/  UTMALDG.4D [UR16], [UR4], desc[UR6] ;  /* 0x00000610040075b4 */ /* 0x0003e20008019000 */
[----:B------:R-:W-:Y:S02]  /*17c0*/  UMOV UR10, 0xc0 ;  /* 0x000000c0000a7882 */ /* 0x000fe40000000000 */
[----:B------:R1:W-:Y:S01]  /*17d0*/  UTMALDG.4D [UR8], [UR4], desc[UR6] ;  /* 0x00000608040075b4 */ /* 0x0003e20008019000 */
[----:B------:R-:W2:Y:S02]  /*17e0*/  SYNCS.PHASECHK.TRANS64.TRYWAIT P1, [R8+URZ+0x23020], R3 ;  /* 0x02302003080075a7 */ /* 0x000ea4000802017f */
[----:B-12---:R-:W-:Y:S05]  /*17f0*/  @!P1 BRA `(.L_x_19) ;  /* 0x0000008800709947 */ /* 0x006fea0003800000 */
.L_x_73:
[----:B------:R-:W-:Y:S05]  /*1800*/  @P2 BRA `(.L_x_20) ;  /* 0x0000000000142947 */ /* 0x000fea0003800000 */
[----:B------:R-:W-:Y:S01]  /*1810*/  ISETP.NE.AND P1, PT, R7, RZ, PT ;  /* 0x000000ff0700720c */ /* 0x000fe20003f25270 */
[----:B-1----:R-:W-:-:S04]  /*1820*/  IMAD.MOV.U32 R3, RZ, RZ, 0x7000 ;  /* 0x00007000ff037424 */ /* 0x002fc800078e00ff */
[----:B------:R2:W-:Y:S08]  /*1830*/  SYNCS.ARRIVE.TRANS64 RZ, [R8+URZ+0x23000], R3 ;  /* 0x0230000308ff79a7 */ /* 0x0005f0000800003f */
[----:B------:R-:W-:Y:S05]  /*1840*/  @!P1 BRA `(.L_x_20) ;  /* 0x0000000000049947 */ /* 0x000fea0003800000 */
[----:B------:R-:W-:Y:S01]  /*1850*/  BPT.TRAP 0x1 ;  /* 0x000000040000795c */ /* 0x000fe20000300000 */
.L_x_20:
[C---:B------:R-:W-:Y:S01]  /*1860*/  IMAD R6, R5.reuse, 0x7000, R6 ;  /* 0x0000700005067824 */ /* 0x040fe200078e0206 */
[----:B------:R-:W-:Y:S01]  /*1870*/  R2UR UR49, R8 ;  /* 0x00000000083172ca */ /* 0x000fe200000e0000 */
[----:B------:R-:W-:Y:S01]  /*1880*/  ULDC.64 UR4, c[0x0][0x198] ;  /* 0x0000660000047ab9 */ /* 0x000fe20000000a00 */
[----:B------:R-:W-:Y:S01]  /*1890*/  R2UR UR51, R2 ;  /* 0x00000000023372ca */ /* 0x000fe200000e0000 */
        /* <DEDUP_REMOVED lines=11> */
[C---:B------:R-:W-:Y:S01]  /*1950*/  ISETP.NE.AND P1, PT, R5.reuse, 0x4, PT ;  /* 0x000000040500780c */ /* 0x040fe20003f25270 */
[----:B------:R-:W-:Y:S01]  /*1960*/  USHF.L.U32 UR51, UR51, 0x6, URZ ;  /* 0x0000000633337899 */ /* 0x000fe2000800063f */
[----:B------:R-:W-:Y:S01]  /*1970*/  IADD3 R2, R2, 0x1, RZ ;  /* 0x0000000102027810 */ /* 0x000fe20007ffe0ff */
[----:B------:R-:W-:Y:S01]  /*1980*/  UIADD3 UR48, UR14, 0x7000, URZ ;  /* 0x000070000e307890 */ /* 0x000fe2000fffe03f */
[----:B-12---:R-:W-:Y:S01]  /*1990*/  SEL R3, RZ, 0x1, P1 ;  /* 0x00000001ff037807 */ /* 0x006fe20000800000 */
[----:B------:R-:W-:Y:S01]  /*19a0*/  UIADD3 UR32, UR14, 0x8000, URZ ;  /* 0x000080000e207890 */ /* 0x000fe2000fffe03f */
[----:B------:R-:W-:Y:S01]  /*19b0*/  SEL R5, R5, RZ, P1 ;  /* 0x000000ff05057207 */ /* 0x000fe20000800000 */
[----:B------:R-:W-:Y:S01]  /*19c0*/  UIADD3 UR8, UR14, 0x9000, URZ ;  /* 0x000090000e087890 */ /* 0x000fe2000fffe03f */
[----:B------:R-:W-:Y:S01]  /*19d0*/  LOP3.LUT R4, R4, R3, RZ, 0x3c, !PT ;  /* 0x0000000304047212 */ /* 0x000fe200078e3cff */
[----:B------:R-:W-:Y:S01]  /*19e0*/  UMOV UR36, UR44 ;  /* 0x0000002c00247c82 */ /* 0x000fe20008000000 */
[----:B------:R-:W-:Y:S01]  /*19f0*/  UMOV UR37, UR45 ;  /* 0x0000002d00257c82 */ /* 0x000fe20008000000 */
        /* <DEDUP_REMOVED lines=29> */
[----:B-1----:R-:W-:Y:S01]  /*1bd0*/  UIADD3 UR8, UR14, 0xd000, URZ ;  /* 0x0000d0000e087890 */ /* 0x002fe2000fffe03f */
[----:B------:R-:W-:-:S08]  /*1be0*/  UMOV UR10, 0xc0 ;  /* 0x000000c0000a7882 */ /* 0x000fd00000000000 */
[----:B------:R2:W-:Y:S02]  /*1bf0*/  UTMALDG.4D [UR8], [UR4], desc[UR6] ;  /* 0x00000608040075b4 */ /* 0x0005e40008019000 */
[----:B--2---:R-:W-:Y:S01]  /*1c00*/  NOP ;  /* 0x0000000000007918 */ /* 0x004fe20000000000 */
.L_x_16:
[----:B------:R-:W-:-:S07]  /*1c10*/  IADD3 R188, R188, -0x4, RZ ;  /* 0xfffffffcbcbc7810 */ /* 0x000fce0007ffe0ff */
.L_x_10:
[----:B------:R-:W-:Y:S05]  /*1c20*/  BSYNC B0 ;  /* 0x0000000000007941 */ /* 0x000fea0003800000 */
.L_x_9:
[----:B-1----:R-:W1:Y:S01]  /*1c30*/  S2R R3, SR_CgaCtaId ;  /* 0x0000000000037919 */ /* 0x002e620000008800 */
[----:B------:R-:W-:Y:S02]  /*1c40*/  MOV R16, 0x400 ;  /* 0x0000040000107802 */ /* 0x000fe40000000f00 */
[----:B------:R-:W-:Y:S02]  /*1c50*/  SHF.L.U32 R57, RZ, 0x1f, RZ ;  /* 0x0000001fff397819 */ /* 0x000fe400000006ff */
[----:B-1----:R-:W-:-:S04]  /*1c60*/  LEA R16, R3, R16, 0x18 ;  /* 0x0000001003107211 */ /* 0x002fc800078ec0ff */
[----:B------:R-:W1:Y:S02]  /*1c70*/  SYNCS.PHASECHK.TRANS64.TRYWAIT P1, [R16+URZ+0x23040], R57 ;  /* 0x02304039100075a7 */ /* 0x000e64000802017f */
[----:B-1----:R-:W-:Y:S05]  /*1c80*/  @!P1 BRA `(.L_x_21) ;  /* 0x0000008400609947 */ /* 0x002fea0003800000 */
.L_x_74:
[----:B------:R-:W2:Y:S01]  /*1c90*/  SYNCS.PHASECHK.TRANS64.TRYWAIT P1, [R16+URZ+0x23000], R57 ;  /* 0x02300039100075a7 */ /* 0x000ea2000802017f */
[----:B------:R-:W-:Y:S01]  /*1ca0*/  IMAD.MOV.U32 R14, RZ, RZ, RZ ;  /* 0x000000ffff0e7224 */ /* 0x000fe200078e00ff */
[----:B--2---:R-:W-:Y:S06]  /*1cb0*/  @!P1 BRA `(.L_x_22) ;  /* 0x0000008400689947 */ /* 0x004fec0003800000 */
.L_x_75:
[----:B------:R-:W-:Y:S05]  /*1cc0*/  WARPSYNC.ALL ;  /* 0x0000000000007948 */ /* 0x000fea0003800000 */
[C---:B------:R-:W-:Y:S01]  /*1cd0*/  R2UR UR30, R16.reuse ;  /* 0x00000000101e72ca */ /* 0x040fe200000e0000 */
[----:B------:R-:W-:Y:S01]  /*1ce0*/  WARPGROUP.ARRIVE ;  /* 0x00000000000079c5 */ /* 0x000fe20000000000 */
[----:B------:R-:W-:Y:S01]  /*1cf0*/  R2UR UR4, R16 ;  /* 0x00000000100472ca */ /* 0x000fe200000e0000 */
[----:B------:R-:W-:Y:S01]  /*1d00*/  UMOV UR7, 0x80000020 ;  /* 0x8000002000077882 */ /* 0x000fe20000000000 */
[----:B------:R-:W-:Y:S01]  /*1d10*/  UMOV UR11, 0x80000020 ;  /* 0x80000020000b7882 */ /* 0x000fe20000000000 */
[----:B------:R-:W-:Y:S01]  /*1d20*/  UMOV UR5, UR7 ;  /* 0x0000000700057c82 */ /* 0x000fe20008000000 */
[----:B------:R-:W-:Y:S01]  /*1d30*/  MOV R183, UR7 ;  /* 0x0000000700b77c02 */ /* 0x000fe20008000f00 */
[----:B------:R-:W-:Y:S01]  /*1d40*/  IMAD.U32 R181, RZ, RZ, UR11 ;  /* 0x0000000bffb57e24 */ /* 0x000fe2000f8e00ff */
[----:B------:R-:W-:Y:S01]  /*1d50*/  UMOV UR57, 0x80000020 ;  /* 0x8000002000397882 */ /* 0x000fe20000000000 */
[----:B------:R-:W-:Y:S01]  /*1d60*/  UMOV UR59, 0x80000020 ;  /* 0x80000020003b7882 */ /* 0x000fe20000000000 */
[----:B------:R-:W-:Y:S01]  /*1d70*/  UMOV UR53, 0x80000020 ;  /* 0x8000002000357882 */ /* 0x000fe20000000000 */
[----:B------:R-:W-:Y:S01]  /*1d80*/  UMOV UR49, 0x80000020 ;  /* 0x8000002000317882 */ /* 0x000fe20000000000 */
[----:B------:R-:W-:Y:S01]  /*1d90*/  ULDC UR9, c[0x0][0x604] ;  /* 0x0001810000097ab9 */ /* 0x000fe20000000800 */
[----:B------:R-:W-:-:S02]  /*1da0*/  UIADD3 UR30, UR30, 0x7000, URZ ;  /* 0x000070001e1e7890 */ /* 0x000fc4000fffe03f */
[----:B------:R-:W-:Y:S02]  /*1db0*/  USHF.R.U32.HI UR4, URZ, 0x4, UR4 ;  /* 0x000000043f047899 */ /* 0x000fe40008011604 */
[----:B------:R-:W-:Y:S02]  /*1dc0*/  USHF.R.U32.HI UR30, URZ, 0x4, UR30 ;  /* 0x000000043f1e7899 */ /* 0x000fe4000801161e */
[----:B------:R-:W-:Y:S02]  /*1dd0*/  ULOP3.LUT UR4, UR4, 0x3fff, URZ, 0xc0, !UPT ;  /* 0x00003fff04047892 */ /* 0x000fe4000f8ec03f */
[----:B------:R-:W-:Y:S02]  /*1de0*/  ULOP3.LUT UR30, UR30, 0x3fff, URZ, 0xc0, !UPT ;  /* 0x00003fff1e1e7892 */ /* 0x000fe4000f8ec03f */
[----:B------:R-:W-:Y:S02]  /*1df0*/  ULOP3.LUT UR8, UR4, 0x10000, URZ, 0xfc, !UPT ;  /* 0x0001000004087892 */ /* 0x000fe4000f8efc3f */
[----:B------:R-:W-:-:S02]  /*1e00*/  ULOP3.LUT UR31, UR30, 0x10000, URZ, 0xfc, !UPT ;  /* 0x000100001e1f7892 */ /* 0x000fc4000f8efc3f */
[----:B------:R-:W-:Y:S02]  /*1e10*/  UIADD3 UR56, UR8, 0x500, URZ ;  /* 0x0000050008387890 */ /* 0x000fe4000fffe03f */
[----:B------:R-:W-:Y:S01]  /*1e20*/  UIADD3 UR58, UR31, 0x500, URZ ;  /* 0x000005001f3a7890 */ /* 0x000fe2000fffe03f */
[----:B------:R-:W-:Y:S01]  /*1e30*/  UMOV UR6, UR8 ;  /* 0x0000000800067c82 */ /* 0x000fe20008000000 */
[----:B------:R-:W-:Y:S01]  /*1e40*/  UIADD3 UR52, UR8, 0x502, URZ ;  /* 0x0000050208347890 */ /* 0x000fe2000fffe03f */
[----:B------:R-:W-:Y:S01]  /*1e50*/  MOV R182, UR6 ;  /* 0x0000000600b67c02 */ /* 0x000fe20008000f00 */
[----:B------:R-:W-:Y:S01]  /*1e60*/  UMOV UR4, UR6 ;  /* 0x0000000600047c82 */ /* 0x000fe20008000000 */
[----:B------:R-:W-:Y:S01]  /*1e70*/  UMOV UR6, UR31 ;  /* 0x0000001f00067c82 */ /* 0x000fe20008000000 */
[----:B------:R-:W-:Y:S01]  /*1e80*/  UIADD3 UR48, UR8, 0x600, URZ ;  /* 0x0000060008307890 */ /* 0x000fe2000fffe03f */
[----:B------:R-:W-:Y:S01]  /*1e90*/  HGMMA.64x64x16.F32 R24, gdesc[UR4], RZ, !UPT, gsb0 ;  /* 0x00e00000041879f0 */ /* 0x000fe2000c0008ff */
[----:B------:R-:W-:-:S02]  /*1ea0*/  UIADD3 UR4, UR8, 0x2, URZ ;  /* 0x0000000208047890 */ /* 0x000fc4000fffe03f */
[----:B------:R-:W-:Y:S01]  /*1eb0*/  UIADD3 UR6, UR31, 0x2, URZ ;  /* 0x000000021f067890 */ /* 0x000fe2000fffe03f */
[----:B------:R-:W-:Y:S01]  /*1ec0*/  UMOV UR5, UR11 ;  /* 0x0000000b00057c82 */ /* 0x000fe20008000000 */
[----:B------:R-:W-:Y:S01]  /*1ed0*/  UMOV UR7, 0x80000020 ;  /* 0x8000002000077882 */ /* 0x000fe20000000000 */
[----:B------:R-:W-:Y:S02]  /*1ee0*/  UMOV UR11, 0x80000020 ;  /* 0x80000020000b7882 */ /* 0x000fe40000000000 */
[----:B------:R-:W-:Y:S01]  /*1ef0*/  UMOV UR10, UR4 ;  /* 0x00000004000a7c82 */ /* 0x000fe20008000000 */
[----:B------:R-:W-:Y:S01]  /*1f00*/  MOV R179, UR11 ;  /* 0x0000000b00b37c02 */ /* 0x000fe20008000f00 */
[----:B------:R-:W-:Y:S01]  /*1f10*/  UMOV UR4, UR10 ;  /* 0x0000000a00047c82 */ /* 0x000fe20008000000 */
[----:B------:R-:W-:Y:S01]  /*1f20*/  MOV R180, UR10 ;  /* 0x0000000a00b47c02 */ /* 0x000fe20008000f00 */
[----:B------:R-:W-:Y:S01]  /*1f30*/  ULDC UR12, c[0x0][0x604] ;  /* 0x00018100000c7ab9 */ /* 0x000fe20000000800 */
[----:B------:R-:W-:Y:S01]  /*1f40*/  ULDC UR13, c[0x0][0x604] ;  /* 0x00018100000d7ab9 */ /* 0x000fe20000000800 */
[----:B------:R-:W-:Y:S01]  /*1f50*/  ULDC UR14, c[0x0][0x604] ;  /* 0x00018100000e7ab9 */ /* 0x000fe20000000800 */
[----:B------:R-:W-:Y:S01]  /*1f60*/  ULDC UR15, c[0x0][0x604] ;  /* 0x00018100000f7ab9 */ /* 0x000fe20000000800 */
[----:B------:R-:W-:Y:S01]  /*1f70*/  ULDC UR16, c[0x0][0x604] ;  /* 0x0001810000107ab9 */ /* 0x000fe20000000800 */
[----:B------:R-:W-:Y:S01]  /*1f80*/  ULDC UR17, c[0x0][0x604] ;  /* 0x0001810000117ab9 */ /* 0x000fe20000000800 */
[----:B------:R-:W-:Y:S01]  /*1f90*/  ULDC UR18, c[0x0][0x604] ;  /* 0x0001810000127ab9 */ /* 0x000fe20000000800 */
[----:B------:R-:W-:-:S02]  /*1fa0*/  WARPGROUP.DEPBAR.LE gsb0, 0x0 ;  /* 0x00008000000079c5 */ /* 0x000fc40000010000 */
[----:B------:R-:W-:-:S06]  /*1fb0*/  WARPGROUP.ARRIVE ;  /* 0x00000000000079c5 */ /* 0x000fcc0000000000 */
[----:B------:R-:W-:Y:S01]  /*1fc0*/  HGMMA.64x64x16.F32 R24, gdesc[UR4], R24, gsb0 ;  /* 0x00e00000041879f0 */ /* 0x000fe20008000818 */
[----:B------:R-:W-:Y:S02]  /*1fd0*/  UIADD3 UR4, UR8, 0x100, URZ ;  /* 0x0000010008047890 */ /* 0x000fe4000fffe03f */
[----:B------:R-:W-:Y:S01]  /*1fe0*/  UIADD3 UR6, UR31, 0x100, URZ ;  /* 0x000001001f067890 */ /* 0x000fe2000fffe03f */
[----:B------:R-:W-:Y:S01]  /*1ff0*/  UMOV UR5, UR11 ;  /* 0x0000000b00057c82 */ /* 0x000fe20008000000 */
[----:B------:R-:W-:Y:S01]  /*2000*/  UMOV UR7, 0x80000020 ;  /* 0x8000002000077882 */ /* 0x000fe20000000000 */
[----:B------:R-:W-:Y:S02]  /*2010*/  UMOV UR11, 0x80000020 ;  /* 0x80000020000b7882 */ /* 0x000fe40000000000 */
[----:B------:R-:W-:Y:S01]  /*2020*/  UMOV UR10, UR4 ;  /* 0x00000004000a7c82 */ /* 0x000fe20008000000 */
[----:B------:R-:W-:Y:S01]  /*2030*/  IMAD.U32 R177, RZ, RZ, UR11 ;  /* 0x0000000bffb17e24 */ /* 0x000fe2000f8e00ff */
[----:B------:R-:W-:Y:S01]  /*2040*/  UMOV UR4, UR10 ;  /* 0x0000000a00047c82 */ /* 0x000fe20008000000 */
[----:B------:R-:W-:Y:S01]  /*2050*/  MOV R178, UR10 ;  /* 0x0000000a00b27c02 */ /* 0x000fe20008000f00 */
        /* <DEDUP_REMOVED lines=79> */
[----:B------:R-:W-:Y:S02]  /*2550*/  ULDC UR11, c[0x0][0x604] ;  /* 0x00018100000b7ab9 */ /* 0x000fe40000000800 */
[----:B------:R-:W-:Y:S02]  /*2560*/  UMOV UR10, UR4 ;  /* 0x00000004000a7c82 */ /* 0x000fe40008000000 */
[----:B------:R-:W-:Y:S01]  /*2570*/  UMOV UR4, UR10 ;  /* 0x0000000a00047c82 */ /* 0x000fe20008000000 */
[----:B------:R-:W-:Y:S01]  /*2580*/  MOV R20, UR10 ;  /* 0x0000000a00147c02 */ /* 0x000fe20008000f00 */
[----:B------:R-:W-:Y:S01]  /*2590*/  ULDC UR10, c[0x0][0x604] ;  /* 0x00018100000a7ab9 */ /* 0x000fe20000000800 */
[----:B------:R-:W-:-:S02]  /*25a0*/  WARPGROUP.DEPBAR.LE gsb0, 0x0 ;  /* 0x00008000000079c5 */ /* 0x000fc40000010000 */
[----:B------:R-:W-:-:S06]  /*25b0*/  WARPGROUP.ARRIVE ;  /* 0x00000000000079c5 */ /* 0x000fcc0000000000 */
[----:B------:R-:W-:Y:S01]  /*25c0*/  HGMMA.64x64x16.F32 R24, gdesc[UR4], R24, gsb0 ;  /* 0x00e00000041879f0 */ /* 0x000fe20008000818 */
[----:B------:R-:W-:Y:S01]  /*25d0*/  UIADD3 UR6, UR31, 0x502, URZ ;  /* 0x000005021f067890 */ /* 0x000fe2000fffe03f */
[----:B------:R-:W-:Y:S01]  /*25e0*/  UMOV UR4, UR52 ;  /* 0x0000003400047c82 */ /* 0x000fe20008000000 */
[----:B------:R-:W-:Y:S01]  /*25f0*/  UMOV UR5, UR53 ;  /* 0x0000003500057c82 */ /* 0x000fe20008000000 */
[----:B------:R-:W-:Y:S01]  /*2600*/  UMOV UR7, 0x80000020 ;  /* 0x8000002000077882 */ /* 0x000fe20000000000 */
[----:B------:R-:W-:Y:S02]  /*2610*/  WARPGROUP.DEPBAR.LE gsb0, 0x0 ;  /* 0x00008000000079c5 */ /* 0x000fe40000010000 */
[----:B------:R-:W-:-:S06]  /*2620*/  WARPGROUP.ARRIVE ;  /* 0x00000000000079c5 */ /* 0x000fcc0000000000 */
[----:B------:R-:W-:Y:S03]  /*2630*/  HGMMA.64x64x16.F32 R24, gdesc[UR56], R24, gsb0 ;  /* 0x00e00000381879f0 */ /* 0x000fe60008000818 */
[----:B------:R-:W-:Y:S02]  /*2640*/  WARPGROUP.DEPBAR.LE gsb0, 0x0 ;  /* 0x00008000000079c5 */ /* 0x000fe40000010000 */
        /* <DEDUP_REMOVED lines=8> */
[----:B------:R-:W-:Y:S01]  /*26d0*/  HGMMA.64x64x16.F32 R24, gdesc[UR4], R24, gsb0 ;  /* 0x00e00000041879f0 */ /* 0x000fe20008000818 */
[----:B------:R-:W-:Y:S02]  /*26e0*/  UIADD3 UR4, UR8, 0x602, URZ ;  /* 0x0000060208047890 */ /* 0x000fe4000fffe03f */
[----:B------:R-:W-:Y:S01]  /*26f0*/  UIADD3 UR6, UR31, 0x602, URZ ;  /* 0x000006021f067890 */ /* 0x000fe2000fffe03f */
[----:B------:R-:W-:Y:S01]  /*2700*/  UMOV UR5, 0x80000020 ;  /* 0x8000002000057882 */ /* 0x000fe20000000000 */
[----:B------:R-:W-:Y:S01]  /*2710*/  UMOV UR7, 0x80000020 ;  /* 0x8000002000077882 */ /* 0x000fe20000000000 */
[----:B------:R-:W-:Y:S01]  /*2720*/  ULDC UR8, c[0x0][0x604] ;  /* 0x0001810000087ab9 */ /* 0x000fe20000000800 */
[----:B------:R-:W-:Y:S02]  /*2730*/  WARPGROUP.DEPBAR.LE gsb0, 0x0 ;  /* 0x00008000000079c5 */ /* 0x000fe40000010000 */
[----:B------:R-:W-:-:S06]  /*2740*/  WARPGROUP.ARRIVE ;  /* 0x00000000000079c5 */ /* 0x000fcc0000000000 */
[----:B------:R-:W-:Y:S01]  /*2750*/  HGMMA.64x64x16.F32 R24, gdesc[UR4], R24, gsb0 ;  /* 0x00e00000041879f0 */ /* 0x000fe20008000818 */
[----:B------:R-:W-:Y:S01]  /*2760*/  ULDC UR6, c[0x0][0x604] ;  /* 0x0001810000067ab9 */ /* 0x000fe20000000800 */
[----:B------:R-:W-:Y:S01]  /*2770*/  ULDC UR7, c[0x0][0x604] ;  /* 0x0001810000077ab9 */ /* 0x000fe20000000800 */
[----:B------:R-:W-:Y:S02]  /*2780*/  WARPGROUP.DEPBAR.LE gsb0, 0x0 ;  /* 0x00008000000079c5 */ /* 0x000fe40000010000 */
[----:B------:R-:W-:-:S04]  /*2790*/  FMNMX R3, R24, R25, !PT ;  /* 0x0000001918037209 */ /* 0x000fc80007800000 */
        /* <DEDUP_REMOVED lines=10> */
[----:B------:R-:W-:Y:S02]  /*2840*/  FMNMX R6, R48, R3, !PT ;  /* 0x0000000330067209 */ /* 0x000fe40007800000 */
[----:B------:R-:W-:Y:S02]  /*2850*/  FMNMX R3, R26, R27, !PT ;  /* 0x0000001b1a037209 */ /* 0x000fe40007800000 */
[----:B------:R-:W-:Y:S02]  /*2860*/  FMNMX R7, R49, R6, !PT ;  /* 0x0000000631077209 */ /* 0x000fe40007800000 */
[----:B------:R-:W-:Y:S02]  /*2870*/  FMNMX R6, R30, R3, !PT ;  /* 0x000000031e067209 */ /* 0x000fe40007800000 */
[----:B------:R-:W-:Y:S02]  /*2880*/  FMNMX R8, R52, R7, !PT ;  /* 0x0000000734087209 */ /* 0x000fe40007800000 */
[----:B------:R-:W-:-:S02]  /*2890*/  FMNMX R3, R31, R6, !PT ;  /* 0x000000061f037209 */ /* 0x000fc40007800000 */
[----:B------:R-:W-:Y:S02]  /*28a0*/  FMNMX R8, R53, R8, !PT ;  /* 0x0000000835087209 */ /* 0x000fe40007800000 */
[----:B------:R-:W-:-:S03]  /*28b0*/  FMNMX R6, R34, R3, !PT ;  /* 0x0000000322067209 */ /* 0x000fc60007800000 */
[----:B------:R-:W3:Y:S01]  /*28c0*/  SHFL.BFLY PT, R7, R8, 0x1, 0x1f ;  /* 0x0c201f0008077f89 */ /* 0x000ee200000e0000 */
[----:B------:R-:W-:-:S04]  /*28d0*/  FMNMX R3, R35, R6, !PT ;  /* 0x0000000623037209 */ /* 0x000fc80007800000 */
[----:B------:R-:W-:-:S04]  /*28e0*/  FMNMX R6, R38, R3, !PT ;  /* 0x0000000326067209 */ /* 0x000fc80007800000 */
[----:B------:R-:W-:-:S04]  /*28f0*/  FMNMX R3, R39, R6, !PT ;  /* 0x0000000627037209 */ /* 0x000fc80007800000 */
[----:B------:R-:W-:-:S04]  /*2900*/  FMNMX R6, R42, R3, !PT ;  /* 0x000000032a067209 */ /* 0x000fc80007800000 */
[----:B------:R-:W-:-:S04]  /*2910*/  FMNMX R3, R43, R6, !PT ;  /* 0x000000062b037209 */ /* 0x000fc80007800000 */
[----:B------:R-:W-:Y:S02]  /*2920*/  FMNMX R6, R46, R3, !PT ;  /* 0x000000032e067209 */ /* 0x000fe40007800000 */
[----:B---3--:R-:W-:Y:S02]  /*2930*/  FMNMX R7, R8, R7, !PT ;  /* 0x0000000708077209 */ /* 0x008fe40007800000 */
[----:B------:R-:W-:-:S03]  /*2940*/  FMNMX R3, R47, R6, !PT ;  /* 0x000000062f037209 */ /* 0x000fc60007800000 */
[----:B------:R-:W3:Y:S01]  /*2950*/  SHFL.BFLY PT, R10, R7, 0x2, 0x1f ;  /* 0x0c401f00070a7f89 */ /* 0x000ee200000e0000 */
[----:B------:R-:W-:-:S04]  /*2960*/  FMNMX R6, R50, R3, !PT ;  /* 0x0000000332067209 */ /* 0x000fc80007800000 */
[----:B------:R-:W-:-:S04]  /*2970*/  FMNMX R3, R51, R6, !PT ;  /* 0x0000000633037209 */ /* 0x000fc80007800000 */
[----:B------:R-:W-:-:S04]  /*2980*/  FMNMX R6, R54, R3, !PT ;  /* 0x0000000336067209 */ /* 0x000fc80007800000 */
[----:B------:R-:W-:-:S05]  /*2990*/  FMNMX R6, R55, R6, !PT ;  /* 0x0000000637067209 */ /* 0x000fca0007800000 */
[----:B------:R-:W4:Y:S01]  /*29a0*/  SHFL.BFLY PT, R9, R6, 0x1, 0x1f ;  /* 0x0c201f0006097f89 */ /* 0x000f2200000e0000 */
[----:B---3--:R-:W-:-:S04]  /*29b0*/  FMNMX R3, R7, R10, !PT ;  /* 0x0000000a07037209 */ /* 0x008fc80007800000 */
[----:B------:R-:W-:-:S04]  /*29c0*/  FSETP.NEU.AND P1, PT, R3, -INF , PT ;  /* 0xff8000000300780b */ /* 0x000fc80003f2d000 */
[----:B------:R-:W-:-:S05]  /*29d0*/  FSEL R8, R3, RZ, P1 ;  /* 0x000000ff03087208 */ /* 0x000fca0000800000 */
[----:B------:R-:W-:Y:S01]  /*29e0*/  FMUL R13, R8, UR6 ;  /* 0x00000006080d7c20 */ /* 0x000fe20008400000 */
[----:B------:R-:W-:-:S03]  /*29f0*/  ULDC UR6, c[0x0][0x604] ;  /* 0x0001810000067ab9 */ /* 0x000fc60000000800 */
[--C-:B------:R-:W-:Y:S01]  /*2a00*/  FFMA R7, R24, UR6, -R13.reuse ;  /* 0x0000000618077c23 */ /* 0x100fe2000800080d */
[----:B----4-:R-:W-:Y:S01]  /*2a10*/  FMNMX R9, R6, R9, !PT ;  /* 0x0000000906097209 */ /* 0x010fe20007800000 */
[----:B------:R-:W-:Y:S01]  /*2a20*/  ULDC UR6, c[0x0][0x604] ;  /* 0x0001810000067ab9 */ /* 0x000fe20000000800 */
[--C-:B------:R-:W-:Y:S01]  /*2a30*/  FFMA R40, R40, UR8, -R13.reuse ;  /* 0x0000000828287c23 */ /* 0x100fe2000800080d */
[--C-:B------:R-:W-:Y:S01]  /*2a40*/  FFMA R8, R25, UR6, -R13.reuse ;  /* 0x0000000619087c23 */ /* 0x100fe2000800080d */
[----:B------:R-:W-:Y:S01]  /*2a50*/  ULDC UR6, c[0x0][0x604] ;  /* 0x0001810000067ab9 */ /* 0x000fe20000000800 */
[----:B------:R-:W3:Y:S01]  /*2a60*/  SHFL.BFLY PT, R6, R9, 0x2, 0x1f ;  /* 0x0c401f0009067f89 */ /* 0x000ee200000e0000 */
[--C-:B------:R-:W-:Y:S01]  /*2a70*/  FFMA R28, R28, UR6, -R13.reuse ;  /* 0x000000061c1c7c23 */ /* 0x100fe2000800080d */
[----:B------:R-:W-:Y:S01]  /*2a80*/  FSETP.GEU.AND P3, PT, R7, -126, PT ;  /* 0xc2fc00000700780b */ /* 0x000fe20003f6e000 */
[----:B------:R-:W-:Y:S01]  /*2a90*/  ULDC UR6, c[0x0][0x604] ;  /* 0x0001810000067ab9 */ /* 0x000fe20000000800 */
[----:B------:R-:W-:Y:S01]  /*2aa0*/  FSETP.GEU.AND P4, PT, R8, -126, PT ;  /* 0xc2fc00000800780b */ /* 0x000fe20003f8e000 */
[--C-:B------:R-:W-:Y:S01]  /*2ab0*/  FFMA R10, R29, UR6, -R13.reuse ;  /* 0x000000061d0a7c23 */ /* 0x100fe2000800080d */
[----:B------:R-:W-:Y:S01]  /*2ac0*/  FSETP.GEU.AND P6, PT, R28, -126, PT ;  /* 0xc2fc00001c00780b */ /* 0x000fe20003fce000 */
[----:B------:R-:W-:Y:S01]  /*2ad0*/  ULDC UR6, c[0x0][0x604] ;  /* 0x0001810000067ab9 */ /* 0x000fe20000000800 */
[--C-:B------:R-:W-:Y:S01]  /*2ae0*/  FFMA R37, R37, UR7, -R13.reuse ;  /* 0x0000000725257c23 */ /* 0x100fe2000800080d */
[--C-:B------:R-:W-:Y:S01]  /*2af0*/  FFMA R32, R32, UR6, -R13.reuse ;  /* 0x0000000620207c23 */ /* 0x100fe2000800080d */
[----:B------:R-:W-:Y:S01]  /*2b00*/  ULDC UR6, c[0x0][0x604] ;  /* 0x0001810000067ab9 */ /* 0x000fe20000000800 */
[----:B------:R-:W-:Y:S01]  /*2b10*/  FSETP.GEU.AND P5, PT, R10, -126, PT ;  /* 0xc2fc00000a00780b */ /* 0x000fe20003fae000 */
[--C-:B------:R-:W-:Y:S01]  /*2b20*/  FFMA R12, R33, UR6, -R13.reuse ;  /* 0x00000006210c7c23 */ /* 0x100fe2000800080d */
[----:B------:R-:W-:Y:S01]  /*2b30*/  ULDC UR6, c[0x0][0x604] ;  /* 0x0001810000067ab9 */ /* 0x000fe20000000800 */
[----:B------:R-:W-:Y:S01]  /*2b40*/  FSETP.GEU.AND P1, PT, R32, -126, PT ;  /* 0xc2fc00002000780b */ /* 0x000fe20003f2e000 */
[----:B------:R-:W-:Y:S01]  /*2b50*/  @!P3 FMUL R7, R7, 0.5 ;  /* 0x3f0000000707b820 */ /* 0x000fe20000400000 */
[--C-:B------:R-:W-:Y:S01]  /*2b60*/  FFMA R36, R36, UR6, -R13.reuse ;  /* 0x0000000624247c23 */ /* 0x100fe2000800080d */
[----:B------:R-:W-:Y:S01]  /*2b70*/  @!P4 FMUL R8, R8, 0.5 ;  /* 0x3f0000000808c820 */ /* 0x000fe20000400000 */
[----:B------:R-:W-:Y:S01]  /*2b80*/  ULDC UR6, c[0x0][0x604] ;  /* 0x0001810000067ab9 */ /* 0x000fe20000000800 */
[----:B------:R-:W-:Y:S01]  /*2b90*/  @!P6 FMUL R28, R28, 0.5 ;  /* 0x3f0000001c1ce820 */ /* 0x000fe20000400000 */
[--C-:B------:R-:W-:Y:S01]  /*2ba0*/  FFMA R41, R41, UR6, -R13.reuse ;  /* 0x0000000629297c23 */ /* 0x100fe2000800080d */
[----:B------:R-:W4:Y:S01]  /*2bb0*/  MUFU.EX2 R7, R7 ;  /* 0x0000000700077308 */ /* 0x000f220000000800 */
[--C-:B------:R-:W-:Y:S01]  /*2bc0*/  FFMA R44, R44, UR9, -R13.reuse ;  /* 0x000000092c2c7c23 */ /* 0x100fe2000800080d */
[--C-:B------:R-:W-:Y:S01]  /*2bd0*/  FFMA R45, R45, UR10, -R13.reuse ;  /* 0x0000000a2d2d7c23 */ /* 0x100fe2000800080d */
[----:B---3--:R-:W-:Y:S01]  /*2be0*/  FMNMX R6, R9, R6, !PT ;  /* 0x0000000609067209 */ /* 0x008fe20007800000 */
[----:B------:R-:W-:Y:S01]  /*2bf0*/  @!P5 FMUL R10, R10, 0.5 ;  /* 0x3f0000000a0ad820 */ /* 0x000fe20000400000 */
[----:B------:R-:W-:Y:S01]  /*2c00*/  ULDC UR6, c[0x0][0x604] ;  /* 0x0001810000067ab9 */ /* 0x000fe20000000800 */
[----:B------:R-:W-:Y:S01]  /*2c10*/  @!P1 FMUL R32, R32, 0.5 ;  /* 0x3f00000020209820 */ /* 0x000fe20000400000 */
[C---:B------:R-:W-:Y:S01]  /*2c20*/  FSETP.NEU.AND P2, PT, R6.reuse, -INF , PT ;  /* 0xff8000000600780b */ /* 0x040fe20003f4d000 */
[----:B------:R-:W3:Y:S01]  /*2c30*/  MUFU.EX2 R9, R28 ;  /* 0x0000001c00097308 */ /* 0x000ee20000000800 */
[----:B------:R-:W-:Y:S01]  /*2c40*/  ULDC UR8, c[0x0][0x604] ;  /* 0x0001810000087ab9 */ /* 0x000fe20000000800 */
[----:B------:R-:W-:Y:S01]  /*2c50*/  ULDC UR7, c[0x0][0x604] ;  /* 0x0001810000077ab9 */ /* 0x000fe20000000800 */
[----:B------:R-:W-:Y:S01]  /*2c60*/  FSEL R24, R6, RZ, P2 ;  /* 0x000000ff06187208 */ /* 0x000fe20001000000 */
[--C-:B------:R-:W-:Y:S01]  /*2c70*/  FFMA R53, R53, UR8, -R13.reuse ;  /* 0x0000000835357c23 */ /* 0x100fe2000800080d */
[----:B------:R-:W-:Y:S01]  /*2c80*/  FSETP.GEU.AND P2, PT, R12, -126, PT ;  /* 0xc2fc00000c00780b */ /* 0x000fe20003f4e000 */
[----:B------:R-:W-:Y:S01]  /*2c90*/  ULDC UR8, c[0x0][0x604] ;  /* 0x0001810000087ab9 */ /* 0x000fe20000000800 */
[--C-:B------:R-:W-:Y:S01]  /*2ca0*/  FFMA R48, R48, UR7, -R13.reuse ;  /* 0x0000000730307c23 */ /* 0x100fe2000800080d */
[----:B------:R-:W5:Y:S01]  /*2cb0*/  MUFU.EX2 R8, R8 ;  /* 0x0000000800087308 */ /* 0x000f620000000800 */
[----:B----4-:R-:W-:Y:S01]  /*2cc0*/  @!P3 FMUL R7, R7, R7 ;  /* 0x000000070707b220 */ /* 0x010fe20000400000 */
[----:B------:R-:W-:Y:S01]  /*2cd0*/  FSETP.GEU.AND P3, PT, R36, -126, PT ;  /* 0xc2fc00002400780b */ /* 0x000fe20003f6e000 */
[----:B------:R-:W-:Y:S01]  /*2ce0*/  FMUL R24, R24, UR6 ;  /* 0x0000000618187c20 */ /* 0x000fe20008400000 */
[----:B------:R-:W-:Y:S01]  /*2cf0*/  ULDC UR7, c[0x0][0x604] ;  /* 0x0001810000077ab9 */ /* 0x000fe20000000800 */
[----:B------:R-:W-:Y:S01]  /*2d00*/  ULDC UR9, c[0x0][0x604] ;  /* 0x0001810000097ab9 */ /* 0x000fe20000000800 */
[----:B------:R-:W-:Y:S01]  /*2d10*/  ULDC UR10, c[0x0][0x604] ;  /* 0x00018100000a7ab9 */ /* 0x000fe20000000800 */
[--C-:B------:R-:W-:Y:S01]  /*2d20*/  FFMA R27, R27, UR8, -R24.reuse ;  /* 0x000000081b1b7c23 */ /* 0x100fe20008000818 */
[----:B------:R-:W4:Y:S01]  /*2d30*/  MUFU.EX2 R10, R10 ;  /* 0x0000000a000a7308 */ /* 0x000f220000000800 */
[----:B---3--:R-:W-:Y:S01]  /*2d40*/  @!P6 FMUL R9, R9, R9 ;  /* 0x000000090909e220 */ /* 0x008fe20000400000 */
[----:B------:R-:W-:Y:S01]  /*2d50*/  FSETP.GEU.AND P6, PT, R40, -126, PT ;  /* 0xc2fc00002800780b */ /* 0x000fe20003fce000 */
[----:B------:R-:W-:Y:S01]  /*2d60*/  @!P2 FMUL R12, R12, 0.5 ;  /* 0x3f0000000c0ca820 */ /* 0x000fe20000400000 */
[--C-:B------:R-:W-:Y:S01]  /*2d70*/  FFMA R26, R26, UR7, -R24.reuse ;  /* 0x000000071a1a7c23 */ /* 0x100fe20008000818 */
[--C-:B------:R-:W-:Y:S01]  /*2d80*/  FFMA R49, R49, UR11, -R13.reuse ;  /* 0x0000000b31317c23 */ /* 0x100fe2000800080d */
[----:B------:R-:W-:Y:S01]  /*2d90*/  FFMA R52, R52, UR12, -R13 ;  /* 0x0000000c34347c23 */ /* 0x000fe2000800080d */
[----:B------:R-:W-:Y:S01]  /*2da0*/  @!P3 FMUL R36, R36, 0.5 ;  /* 0x3f0000002424b820 */ /* 0x000fe20000400000 */
[----:B------:R-:W3:Y:S01]  /*2db0*/  MUFU.EX2 R15, R32 ;  /* 0x00000020000f7308 */ /* 0x000ee20000000800 */
[----:B-----5:R-:W-:Y:S01]  /*2dc0*/  @!P4 FMUL R8, R8, R8 ;  /* 0x000000080808c220 */ /* 0x020fe20000400000 */
[----:B------:R-:W-:Y:S01]  /*2dd0*/  FSETP.GEU.AND P4, PT, R37, -126, PT ;  /* 0xc2fc00002500780b */ /* 0x000fe20003f8e000 */
[--C-:B------:R-:W-:Y:S01]  /*2de0*/  FFMA R13, R30, UR9, -R24.reuse ;  /* 0x000000091e0d7c23 */ /* 0x100fe20008000818 */
[--C-:B------:R-:W-:Y:S01]  /*2df0*/  FFMA R25, R31, UR10, -R24.reuse ;  /* 0x0000000a1f197c23 */ /* 0x100fe20008000818 */
[----:B------:R-:W-:Y:S01]  /*2e00*/  ULDC UR11, c[0x0][0x604] ;  /* 0x00018100000b7ab9 */ /* 0x000fe20000000800 */
[----:B------:R-:W-:Y:S01]  /*2e10*/  ULDC UR12, c[0x0][0x604] ;  /* 0x00018100000c7ab9 */ /* 0x000fe20000000800 */
[----:B------:R-:W-:Y:S01]  /*2e20*/  @!P6 FMUL R40, R40, 0.5 ;  /* 0x3f0000002828e820 */ /* 0x000fe20000400000 */
[----:B------:R-:W5:Y:S01]  /*2e30*/  MUFU.EX2 R12, R12 ;  /* 0x0000000c000c7308 */ /* 0x000f620000000800 */
[----:B----4-:R-:W-:Y:S01]  /*2e40*/  @!P5 FMUL R10, R10, R10 ;  /* 0x0000000a0a0ad220 */ /* 0x010fe20000400000 */
[----:B------:R-:W-:Y:S01]  /*2e50*/  FSETP.GEU.AND P5, PT, R41, -126, PT ;  /* 0xc2fc00002900780b */ /* 0x000fe20003fae000 */
[--C-:B------:R-:W-:Y:S01]  /*2e60*/  FFMA R34, R34, UR11, -R24.reuse ;  /* 0x0000000b22227c23 */ /* 0x100fe20008000818 */
[----:B------:R-:W-:Y:S01]  /*2e70*/  ULDC UR6, c[0x0][0x604] ;  /* 0x0001810000067ab9 */ /* 0x000fe20000000800 */
[----:B------:R-:W-:Y:S01]  /*2e80*/  ULDC UR7, c[0x0][0x604] ;  /* 0x0001810000077ab9 */ /* 0x000fe20000000800 */
[----:B------:R-:W-:Y:S01]  /*2e90*/  ULDC UR8, c[0x0][0x604] ;  /* 0x0001810000087ab9 */ /* 0x000fe20000000800 */
[----:B------:R-:W-:Y:S01]  /*2ea0*/  @!P4 FMUL R37, R37, 0.5 ;  /* 0x3f0000002525c820 */ /* 0x000fe20000400000 */
[----:B------:R-:W4:Y:S01]  /*2eb0*/  MUFU.EX2 R40, R40 ;  /* 0x0000002800287308 */ /* 0x000f220000000800 */
[----:B---3--:R-:W-:Y:S01]  /*2ec0*/  @!P1 FMUL R15, R15, R15 ;  /* 0x0000000f0f0f9220 */ /* 0x008fe20000400000 */
[----:B------:R-:W-:Y:S01]  /*2ed0*/  FSETP.GEU.AND P1, PT, R44, -126, PT ;  /* 0xc2fc00002c00780b */ /* 0x000fe20003f2e000 */
[----:B------:R-:W-:Y:S01]  /*2ee0*/  ULDC UR9, c[0x0][0x604] ;  /* 0x0001810000097ab9 */ /* 0x000fe20000000800 */
[--C-:B------:R-:W-:Y:S01]  /*2ef0*/  FFMA R35, R35, UR12, -R24.reuse ;  /* 0x0000000c23237c23 */ /* 0x100fe20008000818 */
[--C-:B------:R-:W-:Y:S01]  /*2f00*/  FFMA R38, R38, UR13, -R24.reuse ;  /* 0x0000000d26267c23 */ /* 0x100fe20008000818 */
[--C-:B------:R-:W-:Y:S01]  /*2f10*/  FFMA R39, R39, UR14, -R24.reuse ;  /* 0x0000000e27277c23 */ /* 0x100fe20008000818 */
[----:B------:R-:W-:Y:S01]  /*2f20*/  @!P5 FMUL R41, R41, 0.5 ;  /* 0x3f0000002929d820 */ /* 0x000fe20000400000 */
[----:B------:R-:W3:Y:S01]  /*2f30*/  MUFU.EX2 R36, R36 ;  /* 0x0000002400247308 */ /* 0x000ee20000000800 */
[----:B-----5:R-:W-:Y:S01]  /*2f40*/  @!P2 FMUL R12, R12, R12 ;  /* 0x0000000c0c0ca220 */ /* 0x020fe20000400000 */
[----:B------:R-:W-:Y:S01]  /*2f50*/  FSETP.GEU.AND P2, PT, R45, -126, PT ;  /* 0xc2fc00002d00780b */ /* 0x000fe20003f4e000 */
[--C-:B------:R-:W-:Y:S01]  /*2f60*/  FFMA R42, R42, UR6, -R24.reuse ;  /* 0x000000062a2a7c23 */ /* 0x100fe20008000818 */
[--C-:B------:R-:W-:Y:S01]  /*2f70*/  FFMA R43, R43, UR7, -R24.reuse ;  /* 0x000000072b2b7c23 */ /* 0x100fe20008000818 */
[--C-:B------:R-:W-:Y:S01]  /*2f80*/  FFMA R46, R46, UR15, -R24.reuse ;  /* 0x0000000f2e2e7c23 */ /* 0x100fe20008000818 */
[--C-:B------:R-:W-:Y:S01]  /*2f90*/  FFMA R47, R47, UR16, -R24.reuse ;  /* 0x000000102f2f7c23 */ /* 0x100fe20008000818 */
[----:B------:R-:W-:Y:S01]  /*2fa0*/  @!P1 FMUL R44, R44, 0.5 ;  /* 0x3f0000002c2c9820 */ /* 0x000fe20000400000 */
[----:B------:R-:W5:Y:S01]  /*2fb0*/  MUFU.EX2 R37, R37 ;  /* 0x0000002500257308 */ /* 0x000f620000000800 */
[----:B----4-:R-:W-:Y:S01]  /*2fc0*/  @!P6 FMUL R40, R40, R40 ;  /* 0x000000282828e220 */ /* 0x010fe20000400000 */
[----:B------:R-:W-:Y:S01]  /*2fd0*/  FSETP.GEU.AND P6, PT, R27, -126, PT ;  /* 0xc2fc00001b00780b */ /* 0x000fe20003fce000 */
[--C-:B------:R-:W-:Y:S01]  /*2fe0*/  FFMA R50, R50, UR8, -R24.reuse ;  /* 0x0000000832327c23 */ /* 0x100fe20008000818 */
[--C-:B------:R-:W-:Y:S01]  /*2ff0*/  FFMA R51, R51, UR17, -R24.reuse ;  /* 0x0000001133337c23 */ /* 0x100fe20008000818 */
[--C-:B------:R-:W-:Y:S01]  /*3000*/  FFMA R54, R54, UR18, -R24.reuse ;  /* 0x0000001236367c23 */ /* 0x100fe20008000818 */
[----:B------:R-:W-:Y:S01]  /*3010*/  P2R R28, PR, RZ, 0x40 ;  /* 0x00000040ff1c7803 */ /* 0x000fe20000000000 */
[----:B------:R-:W-:Y:S01]  /*3020*/  @!P2 FMUL R45, R45, 0.5 ;  /* 0x3f0000002d2da820 */ /* 0x000fe20000400000 */
[----:B------:R-:W4:Y:S01]  /*3030*/  MUFU.EX2 R41, R41 ;  /* 0x0000002900297308 */ /* 0x000f220000000800 */
[----:B---3--:R-:W-:Y:S01]  /*3040*/  @!P3 FMUL R36, R36, R36 ;  /* 0x000000242424b220 */ /* 0x008fe20000400000 */
[----:B------:R-:W-:Y:S01]  /*3050*/  FSETP.GEU.AND P3, PT, R48, -126, PT ;  /* 0xc2fc00003000780b */ /* 0x000fe20003f6e000 */
[----:B------:R-:W-:-:S03]  /*3060*/  FFMA R55, R55, UR9, -R24 ;  /* 0x0000000937377c23 */ /* 0x000fc60008000818 */
[----:B------:R-:W3:Y:S02]  /*3070*/  SYNCS.PHASECHK.TRANS64.TRYWAIT P6, [R16+URZ+0x23008], R57 ;  /* 0x02300839100075a7 */ /* 0x000ee400080c017f */
[----:B------:R-:W1:Y:S01]  /*3080*/  MUFU.EX2 R44, R44 ;  /* 0x0000002c002c7308 */ /* 0x000e620000000800 */
[----:B-----5:R-:W-:Y:S01]  /*3090*/  @!P4 FMUL R37, R37, R37 ;  /* 0x000000252525c220 */ /* 0x020fe20000400000 */
[----:B------:R-:W-:-:S05]  /*30a0*/  FSETP.GEU.AND P4, PT, R26, -126, PT ;  /* 0xc2fc00001a00780b */ /* 0x000fca0003f8e000 */
[----:B------:R-:W-:Y:S01]  /*30b0*/  @!P3 FMUL R48, R48, 0.5 ;  /* 0x3f0000003030b820 */ /* 0x000fe20000400000 */
[----:B------:R-:W5:Y:S01]  /*30c0*/  MUFU.EX2 R45, R45 ;  /* 0x0000002d002d7308 */ /* 0x000f620000000800 */
[----:B----4-:R-:W-:Y:S01]  /*30d0*/  @!P5 FMUL R41, R41, R41 ;  /* 0x000000292929d220 */ /* 0x010fe20000400000 */
[----:B------:R-:W-:-:S05]  /*30e0*/  ISETP.NE.AND P5, PT, R28, RZ, PT ;  /* 0x000000ff1c00720c */ /* 0x000fca0003fa5270 */
[----:B------:R-:W-:Y:S01]  /*30f0*/  @!P4 FMUL R26, R26, 0.5 ;  /* 0x3f0000001a1ac820 */ /* 0x000fe20000400000 */
[----:B------:R-:W4:Y:S01]  /*3100*/  MUFU.EX2 R48, R48 ;  /* 0x0000003000307308 */ /* 0x000f220000000800 */
[----:B-1----:R-:W-:Y:S01]  /*3110*/  @!P1 FMUL R44, R44, R44 ;  /* 0x0000002c2c2c9220 */ /* 0x002fe20000400000 */
[----:B------:R-:W-:-:S05]  /*3120*/  FSETP.GEU.AND P1, PT, R13, -126, PT ;  /* 0xc2fc00000d00780b */ /* 0x000fca0003f2e000 */
[----:B------:R-:W-:Y:S01]  /*3130*/  @!P5 FMUL R27, R27, 0.5 ;  /* 0x3f0000001b1bd820 */ /* 0x000fe20000400000 */
[----:B------:R-:W1:Y:S01]  /*3140*/  MUFU.EX2 R29, R26 ;  /* 0x0000001a001d7308 */ /* 0x000e620000000800 */
[----:B-----5:R-:W-:Y:S01]  /*3150*/  @!P2 FMUL R45, R45, R45 ;  /* 0x0000002d2d2da220 */ /* 0x020fe20000400000 */
[----:B------:R-:W-:Y:S02]  /*3160*/  FSETP.GEU.AND P2, PT, R25, -126, PT ;  /* 0xc2fc00001900780b */ /* 0x000fe40003f4e000 */
[----:B------:R-:W-:-:S03]  /*3170*/  FSETP.GEU.AND P5, PT, R38, -126, PT ;  /* 0xc2fc00002600780b */ /* 0x000fc60003fae000 */
[----:B------:R-:W-:Y:S01]  /*3180*/  @!P1 FMUL R13, R13, 0.5 ;  /* 0x3f0000000d0d9820 */ /* 0x000fe20000400000 */
[----:B------:R1:W2:Y:S01]  /*3190*/  MUFU.EX2 R30, R27 ;  /* 0x0000001b001e7308 */ /* 0x0002a20000000800 */
[----:B----4-:R-:W-:Y:S01]  /*31a0*/  @!P3 FMUL R48, R48, R48 ;  /* 0x000000303030b220 */ /* 0x010fe20000400000 */
[----:B------:R-:W-:-:S05]  /*31b0*/  FSETP.GEU.AND P3, PT, R34, -126, PT ;  /* 0xc2fc00002200780b */ /* 0x000fca0003f6e000 */
[----:B------:R-:W-:Y:S01]  /*31c0*/  @!P2 FMUL R25, R25, 0.5 ;  /* 0x3f0000001919a820 */ /* 0x000fe20000400000 */
[----:B------:R4:W2:Y:S01]  /*31d0*/  MUFU.EX2 R31, R13 ;  /* 0x0000000d001f7308 */ /* 0x0008a20000000800 */
[----:B-1----:R-:W-:Y:S01]  /*31e0*/  @!P4 FMUL R29, R29, R29 ;  /* 0x0000001d1d1dc220 */ /* 0x002fe20000400000 */
[----:B------:R-:W-:-:S05]  /*31f0*/  FSETP.GEU.AND P4, PT, R35, -126, PT ;  /* 0xc2fc00002300780b */ /* 0x000fca0003f8e000 */
[----:B------:R-:W-:Y:S01]  /*3200*/  @!P3 FMUL R34, R34, 0.5 ;  /* 0x3f0000002222b820 */ /* 0x000fe20000400000 */
[----:B------:R4:W1:Y:S01]  /*3210*/  MUFU.EX2 R32, R25 ;  /* 0x0000001900207308 */ /* 0x0008620000000800 */
[----:B---3--:R-:W-:Y:S06]  /*3220*/  @!P6 BRA `(.L_x_23) ;  /* 0x000000700020e947 */ /* 0x008fec0003800000 */
.L_x_76:
[----:B------:R-:W-:Y:S01]  /*3230*/  ISETP.NE.AND P6, PT, R28, RZ, PT ;  /* 0x000000ff1c00720c */ /* 0x000fe20003fc5270 */
[----:B--2---:R-:W-:Y:S01]  /*3240*/  @!P1 FMUL R31, R31, R31 ;  /* 0x0000001f1f1f9220 */ /* 0x004fe20000400000 */
[----:B-1----:R-:W-:Y:S01]  /*3250*/  @!P2 FMUL R32, R32, R32 ;  /* 0x000000202020a220 */ /* 0x002fe20000400000 */
[----:B------:R-:W-:Y:S01]  /*3260*/  F2FP.F16.F32.PACK_AB R24, R8, R7 ;  /* 0x000000070818723e */ /* 0x000fe200000000ff */
[----:B------:R-:W-:Y:S01]  /*3270*/  UIADD3 UR6, UR30, 0x700, URZ ;  /* 0x000007001e067890 */ /* 0x000fe2000fffe03f */
[----:B------:R-:W-:Y:S01]  /*3280*/  F2FP.F16.F32.PACK_AB R26, R10, R9 ;  /* 0x000000090a1a723e */ /* 0x000fe200000000ff */
[----:B------:R-:W-:Y:S01]  /*3290*/  UMOV UR7, 0x80000020 ;  /* 0x8000002000077882 */ /* 0x000fe20000000000 */
[----:B------:R-:W-:Y:S01]  /*32a0*/  F2FP.F16.F32.PACK_AB R27, R32, R31 ;  /* 0x0000001f201b723e */ /* 0x000fe200000000ff */
[----:B------:R-:W-:Y:S01]  /*32b0*/  UIADD3 UR8, UR30, 0x800, URZ ;  /* 0x000008001e087890 */ /* 0x000fe2000fffe03f */
[----:B------:R-:W-:Y:S01]  /*32c0*/  FSETP.GEU.AND P1, PT, R39, -126, PT ;  /* 0xc2fc00002700780b */ /* 0x000fe20003f2e000 */
[----:B------:R-:W-:Y:S01]  /*32d0*/  UMOV UR15, 0x80000020 ;  /* 0x80000020000f7882 */ /* 0x000fe20000000000 */
[----:B------:R-:W-:Y:S01]  /*32e0*/  UIADD3 UR10, UR30, 0x900, URZ ;  /* 0x000009001e0a7890 */ /* 0x000fe2000fffe03f */
[----:B------:R-:W-:Y:S01]  /*32f0*/  @!P4 FMUL R35, R35, 0.5 ;  /* 0x3f0000002323c820 */ /* 0x000fe20000400000 */
[----:B------:R-:W-:Y:S01]  /*3300*/  @!P6 FMUL R30, R30, R30 ;  /* 0x0000001e1e1ee220 */ /* 0x000fe20000400000 */
[----:B------:R-:W-:Y:S01]  /*3310*/  UMOV UR11, 0x80000020 ;  /* 0x80000020000b7882 */ /* 0x000fe20000000000 */
[----:B------:R-:W-:Y:S01]  /*3320*/  UMOV UR14, UR8 ;  /* 0x00000008000e7c82 */ /* 0x000fe20008000000 */
[----:B------:R-:W-:Y:S01]  /*3330*/  UIADD3 UR8, UR30, 0xb00, URZ ;  /* 0x00000b001e087890 */ /* 0x000fe2000fffe03f */
[----:B------:R-:W-:Y:S01]  /*3340*/  @!P5 FMUL R38, R38, 0.5 ;  /* 0x3f0000002626d820 */ /* 0x000fe20000400000 */
[----:B----4-:R-:W-:Y:S01]  /*3350*/  F2FP.F16.F32.PACK_AB R25, R30, R29 ;  /* 0x0000001d1e19723e */ /* 0x010fe200000000ff */
[----:B------:R-:W1:Y:S01]  /*3360*/  MUFU.EX2 R34, R34 ;  /* 0x0000002200227308 */ /* 0x000e620000000800 */
[----:B------:R-:W-:Y:S01]  /*3370*/  FSETP.GEU.AND P2, PT, R42, -126, PT ;  /* 0xc2fc00002a00780b */ /* 0x000fe20003f4e000 */
[----:B------:R-:W-:Y:S01]  /*3380*/  UIADD3 UR12, UR30, 0xac0, URZ ;  /* 0x00000ac01e0c7890 */ /* 0x000fe2000fffe03f */
[----:B------:R-:W-:Y:S01]  /*3390*/  WARPGROUP.ARRIVE ;  /* 0x00000000000079c5 */ /* 0x000fe20000000000 */
[----:B------:R-:W-:Y:S01]  /*33a0*/  @!P1 FMUL R39, R39, 0.5 ;  /* 0x3f00000027279820 */ /* 0x000fe20000400000 */
[----:B------:R-:W-:Y:S01]  /*33b0*/  FSETP.GEU.AND P6, PT, R49, -126, PT ;  /* 0xc2fc00003100780b */ /* 0x000fe20003fce000 */
[----:B------:R-:W-:Y:S01]  /*33c0*/  FADD R7, R7, R40 ;  /* 0x0000002807077221 */ /* 0x000fe20000000000 */
[----:B------:R-:W-:Y:S01]  /*33d0*/  FADD R9, R9, R44 ;  /* 0x0000002c09097221 */ /* 0x000fe20000000000 */
[----:B------:R-:W2:Y:S01]  /*33e0*/  MUFU.EX2 R35, R35 ;  /* 0x0000002300237308 */ /* 0x000ea20000000800 */
[----:B------:R-:W-:Y:S01]  /*33f0*/  HGMMA.64x32x16.F32 R152, R24, gdesc[UR4].tnspB, RZ, !UPT, gsb0 ;  /* 0x4060000418987df0 */ /* 0x000fe2000c0008ff */
[----:B------:R-:W-:Y:S01]  /*3400*/  UIADD3 UR6, UR30, 0xa00, URZ ;  /* 0x00000a001e067890 */ /* 0x000fe2000fffe03f */
[----:B------:R-:W-:Y:S01]  /*3410*/  FADD R8, R8, R41 ;  /* 0x0000002908087221 */ /* 0x000fe20000000000 */
[----:B------:R-:W-:-:S02]  /*3420*/  UMOV UR7, 0x80000020 ;  /* 0x8000002000077882 */ /* 0x000fc40000000000 */
[----:B------:R-:W-:Y:S02]  /*3430*/  @!P2 FMUL R42, R42, 0.5 ;  /* 0x3f0000002a2aa820 */ /* 0x000fe40000400000 */
[----:B------:R-:W4:Y:S01]  /*3440*/  MUFU.EX2 R38, R38 ;  /* 0x0000002600267308 */ /* 0x000f220000000800 */
[----:B-1----:R-:W-:Y:S01]  /*3450*/  @!P3 FMUL R34, R34, R34 ;  /* 0x000000222222b220 */ /* 0x002fe20000400000 */
[----:B------:R-:W-:Y:S01]  /*3460*/  FSETP.GEU.AND P3, PT, R43, -126, PT ;  /* 0xc2fc00002b00780b */ /* 0x000fe20003f6e000 */
[----:B------:R-:W-:-:S05]  /*3470*/  @!P6 FMUL R49, R49, 0.5 ;  /* 0x3f0000003131e820 */ /* 0x000fca0000400000 */
[----:B------:R-:W1:Y:S01]  /*3480*/  MUFU.EX2 R39, R39 ;  /* 0x0000002700277308 */ /* 0x000e620000000800 */
[----:B--2---:R-:W-:Y:S01]  /*3490*/  @!P4 FMUL R35, R35, R35 ;  /* 0x000000232323c220 */ /* 0x004fe20000400000 */
[----:B------:R-:W-:-:S05]  /*34a0*/  FSETP.GEU.AND P4, PT, R46, -126, PT ;  /* 0xc2fc00002e00780b */ /* 0x000fca0003f8e000 */
[----:B------:R-:W-:Y:S01]  /*34b0*/  @!P3 FMUL R43, R43, 0.5 ;  /* 0x3f0000002b2bb820 */ /* 0x000fe20000400000 */
[----:B------:R-:W2:Y:S01]  /*34c0*/  MUFU.EX2 R42, R42 ;  /* 0x0000002a002a7308 */ /* 0x000ea20000000800 */
[----:B----4-:R-:W-:Y:S01]  /*34d0*/  @!P5 FMUL R38, R38, R38 ;  /* 0x000000262626d220 */ /* 0x010fe20000400000 */
[----:B------:R-:W-:-:S05]  /*34e0*/  FSETP.GEU.AND P5, PT, R47, -126, PT ;  /* 0xc2fc00002f00780b */ /* 0x000fca0003fae000 */
[----:B------:R-:W-:Y:S01]  /*34f0*/  @!P4 FMUL R46, R46, 0.5 ;  /* 0x3f0000002e2ec820 */ /* 0x000fe20000400000 */
[----:B------:R-:W4:Y:S01]  /*3500*/  MUFU.EX2 R43, R43 ;  /* 0x0000002b002b7308 */ /* 0x000f220000000800 */
[----:B-1----:R-:W-:Y:S01]  /*3510*/  @!P1 FMUL R39, R39, R39 ;  /* 0x0000002727279220 */ /* 0x002fe20000400000 */
[----:B------:R-:W-:-:S05]  /*3520*/  FSETP.GEU.AND P1, PT, R52, -126, PT ;  /* 0xc2fc00003400780b */ /* 0x000fca0003f2e000 */
[----:B------:R-:W-:Y:S01]  /*3530*/  @!P5 FMUL R47, R47, 0.5 ;  /* 0x3f0000002f2fd820 */ /* 0x000fe20000400000 */
[----:B------:R-:W1:Y:S01]  /*3540*/  MUFU.EX2 R46, R46 ;  /* 0x0000002e002e7308 */ /* 0x000e620000000800 */
[----:B--2---:R-:W-:Y:S01]  /*3550*/  @!P2 FMUL R42, R42, R42 ;  /* 0x0000002a2a2aa220 */ /* 0x004fe20000400000 */
[----:B------:R-:W-:-:S03]  /*3560*/  FSETP.GEU.AND P2, PT, R50, -126, PT ;  /* 0xc2fc00003200780b */ /* 0x000fc60003f4e000 */
[----:B------:R-:W-:Y:S02]  /*3570*/  FADD R29, R29, R42 ;  /* 0x0000002a1d1d7221 */ /* 0x000fe40000000000 */
[----:B------:R-:W-:Y:S01]  /*3580*/  @!P1 FMUL R52, R52, 0.5 ;  /* 0x3f00000034349820 */ /* 0x000fe20000400000 */
[----:B------:R-:W2:Y:S01]  /*3590*/  MUFU.EX2 R47, R47 ;  /* 0x0000002f002f7308 */ /* 0x000ea20000000800 */
[----:B----4-:R-:W-:Y:S01]  /*35a0*/  @!P3 FMUL R43, R43, R43 ;  /* 0x0000002b2b2bb220 */ /* 0x010fe20000400000 */
[C---:B------:R-:W-:Y:S01]  /*35b0*/  FSETP.GEU.AND P3, PT, R51.reuse, -126, PT ;  /* 0xc2fc00003300780b */ /* 0x040fe20003f6e000 */
[----:B------:R-:W-:Y:S02]  /*35c0*/  WARPGROUP.DEPBAR.LE gsb0, 0x0 ;  /* 0x00008000000079c5 */ /* 0x000fe40000010000 */
[----:B------:R-:W-:Y:S01]  /*35d0*/  WARPGROUP.ARRIVE ;  /* 0x00000000000079c5 */ /* 0x000fe20000000000 */
[----:B------:R-:W-:Y:S01]  /*35e0*/  FADD R30, R30, R43 ;  /* 0x0000002b1e1e7221 */ /* 0x000fe20000000000 */
[----:B------:R-:W-:Y:S01]  /*35f0*/  @!P2 FMUL R50, R50, 0.5 ;  /* 0x3f0000003232a820 */ /* 0x000fe20000400000 */
[----:B------:R-:W4:Y:S01]  /*3600*/  MUFU.EX2 R49, R49 ;  /* 0x0000003100317308 */ /* 0x000f220000000800 */
[----:B-1----:R-:W-:Y:S01]  /*3610*/  @!P4 FMUL R46, R46, R46 ;  /* 0x0000002e2e2ec220 */ /* 0x002fe20000400000 */
[----:B------:R-:W-:Y:S01]  /*3620*/  FSETP.GEU.AND P4, PT, R54, -126, PT ;  /* 0xc2fc00003600780b */ /* 0x000fe20003f8e000 */
[----:B------:R-:W-:Y:S01]  /*3630*/  HGMMA.64x32x16.F32 R136, R24, gdesc[UR12].tnspB, RZ, !UPT, gsb0 ;  /* 0x4060000c18887df0 */ /* 0x000fe2000c0008ff */
[----:B------:R-:W-:Y:S01]  /*3640*/  UMOV UR14, UR8 ;  /* 0x00000008000e7c82 */ /* 0x000fe20008000000 */
[----:B------:R-:W-:Y:S01]  /*3650*/  UMOV UR15, 0x80000020 ;  /* 0x80000020000f7882 */ /* 0x000fe20000000000 */
[----:B------:R-:W-:Y:S01]  /*3660*/  UIADD3 UR8, UR30, 0x840, URZ ;  /* 0x000008401e087890 */ /* 0x000fe2000fffe03f */
[----:B------:R-:W-:Y:S01]  /*3670*/  @!P3 FMUL R51, R51, 0.5 ;  /* 0x3f0000003333b820 */ /* 0x000fe20000400000 */
[----:B------:R-:W1:Y:S01]  /*3680*/  MUFU.EX2 R13, R52 ;  /* 0x00000034000d7308 */ /* 0x000e620000000800 */
[----:B--2---:R-:W-:Y:S01]  /*3690*/  @!P5 FMUL R47, R47, R47 ;  /* 0x0000002f2f2fd220 */ /* 0x004fe20000400000 */
[----:B------:R-:W-:Y:S01]  /*36a0*/  FSETP.GEU.AND P5, PT, R55, -126, PT ;  /* 0xc2fc00003700780b */ /* 0x000fe20003fae000 */
[----:B------:R-:W-:-:S02]  /*36b0*/  FADD R31, R31, R46 ;  /* 0x0000002e1f1f7221 */ /* 0x000fc40000000000 */
[----:B------:R-:W-:Y:S02]  /*36c0*/  FADD R32, R32, R47 ;  /* 0x0000002f20207221 */ /* 0x000fe40000000000 */
[----:B------:R-:W-:Y:S01]  /*36d0*/  @!P4 FMUL R54, R54, 0.5 ;  /* 0x3f0000003636c820 */ /* 0x000fe20000400000 */
[----:B------:R-:W2:Y:S01]  /*36e0*/  MUFU.EX2 R33, R50 ;  /* 0x0000003200217308 */ /* 0x000ea20000000800 */
[----:B----4-:R-:W-:Y:S01]  /*36f0*/  @!P6 FMUL R49, R49, R49 ;  /* 0x000000313131e220 */ /* 0x010fe20000400000 */
[----:B------:R-:W-:-:S05]  /*3700*/  FSETP.GEU.AND P6, PT, R53, -126, PT ;  /* 0xc2fc00003500780b */ /* 0x000fca0003fce000 */
[----:B------:R-:W-:Y:S01]  /*3710*/  @!P5 FMUL R55, R55, 0.5 ;  /* 0x3f0000003737d820 */ /* 0x000fe20000400000 */
[----:B------:R-:W4:Y:S01]  /*3720*/  MUFU.EX2 R50, R51 ;  /* 0x0000003300327308 */ /* 0x000f220000000800 */
[----:B-1----:R-:W-:Y:S01]  /*3730*/  @!P1 FMUL R13, R13, R13 ;  /* 0x0000000d0d0d9220 */ /* 0x002fe20000400000 */
[----:B------:R-:W-:-:S05]  /*3740*/  ISETP.GE.AND P1, PT, R19, 0x41, PT ;  /* 0x000000411300780c */ /* 0x000fca0003f26270 */
[----:B------:R-:W-:Y:S01]  /*3750*/  @!P6 FMUL R53, R53, 0.5 ;  /* 0x3f0000003535e820 */ /* 0x000fe20000400000 */
[----:B------:R-:W1:Y:S01]  /*3760*/  MUFU.EX2 R52, R55 ;  /* 0x0000003700347308 */ /* 0x000e620000000800 */
[----:B--2---:R-:W-:-:S07]  /*3770*/  @!P2 FMUL R33, R33, R33 ;  /* 0x000000212121a220 */ /* 0x004fce0000400000 */
[----:B------:R-:W2:Y:S01]  /*3780*/  MUFU.EX2 R28, R53 ;  /* 0x00000035001c7308 */ /* 0x000ea20000000800 */
[----:B----4-:R-:W-:-:S07]  /*3790*/  @!P3 FMUL R50, R50, R50 ;  /* 0x000000323232b220 */ /* 0x010fce0000400000 */
[----:B------:R-:W4:Y:S01]  /*37a0*/  MUFU.EX2 R53, R54 ;  /* 0x0000003600357308 */ /* 0x000f220000000800 */
[----:B-1----:R-:W-:Y:S01]  /*37b0*/  @!P5 FMUL R52, R52, R52 ;  /* 0x000000343434d220 */ /* 0x002fe20000400000 */
[----:B------:R-:W-:Y:S02]  /*37c0*/  WARPGROUP.DEPBAR.LE gsb0, 0x0 ;  /* 0x00008000000079c5 */ /* 0x000fe40000010000 */
[----:B------:R-:W-:Y:S01]  /*37d0*/  WARPGROUP.ARRIVE ;  /* 0x00000000000079c5 */ /* 0x000fe20000000000 */
[----:B--2---:R-:W-:-:S05]  /*37e0*/  @!P6 FMUL R28, R28, R28 ;  /* 0x0000001c1c1ce220 */ /* 0x004fca0000400000 */
[----:B------:R-:W-:Y:S01]  /*37f0*/  HGMMA.64x32x16.F32 R120, R24, gdesc[UR8].tnspB, RZ, !UPT, gsb0 ;  /* 0x4060000818787df0 */ /* 0x000fe2000c0008ff */
[----:B------:R-:W-:Y:S01]  /*3800*/  UIADD3 UR10, UR30, 0xc00, URZ ;  /* 0x00000c001e0a7890 */ /* 0x000fe2000fffe03f */
[----:B------:R-:W-:Y:S01]  /*3810*/  UMOV UR11, 0x80000020 ;  /* 0x80000020000b7882 */ /* 0x000fe20000000000 */
[----:B----4-:R-:W-:Y:S01]  /*3820*/  @!P4 FMUL R53, R53, R53 ;  /* 0x000000353535c220 */ /* 0x010fe20000400000 */
[----:B------:R-:W-:Y:S02]  /*3830*/  WARPGROUP.DEPBAR.LE gsb0, 0x0 ;  /* 0x00008000000079c5 */ /* 0x000fe40000010000 */
[----:B------:R-:W-:-:S06]  /*3840*/  WARPGROUP.ARRIVE ;  /* 0x00000000000079c5 */ /* 0x000fcc0000000000 */
[----:B------:R-:W-:Y:S01]  /*3850*/  HGMMA.64x32x16.F32 R104, R24, gdesc[UR4].tnspB, RZ, !UPT, gsb0 ;  /* 0x4060000418687df0 */ /* 0x000fe2000c0008ff */
[----:B------:R-:W-:Y:S01]  /*3860*/  UIADD3 UR6, UR30, 0xd00, URZ ;  /* 0x00000d001e067890 */ /* 0x000fe2000fffe03f */
[----:B------:R-:W-:Y:S01]  /*3870*/  UMOV UR7, 0x80000020 ;  /* 0x8000002000077882 */ /* 0x000fe20000000000 */
[----:B------:R-:W-:Y:S02]  /*3880*/  WARPGROUP.DEPBAR.LE gsb0, 0x0 ;  /* 0x00008000000079c5 */ /* 0x000fe40000010000 */
[----:B------:R-:W-:-:S06]  /*3890*/  WARPGROUP.ARRIVE ;  /* 0x00000000000079c5 */ /* 0x000fcc0000000000 */
[----:B------:R-:W-:Y:S01]  /*38a0*/  HGMMA.64x32x16.F32 R88, R24, gdesc[UR12].tnspB, RZ, !UPT, gsb0 ;  /* 0x4060000c18587df0 */ /* 0x000fe2000c0008ff */
[----:B------:R-:W-:Y:S01]  /*38b0*/  UMOV UR14, UR8 ;  /* 0x00000008000e7c82 */ /* 0x000fe20008000000 */
[----:B------:R-:W-:Y:S01]  /*38c0*/  UMOV UR15, 0x80000020 ;  /* 0x80000020000f7882 */ /* 0x000fe20000000000 */
[----:B------:R-:W-:Y:S01]  /*38d0*/  UIADD3 UR8, UR30, 0xb40, URZ ;  /* 0x00000b401e087890 */ /* 0x000fe2000fffe03f */
[----:B------:R-:W-:Y:S02]  /*38e0*/  WARPGROUP.DEPBAR.LE gsb0, 0x0 ;  /* 0x00008000000079c5 */ /* 0x000fe40000010000 */
[----:B------:R-:W-:-:S06]  /*38f0*/  WARPGROUP.ARRIVE ;  /* 0x00000000000079c5 */ /* 0x000fcc0000000000 */
[----:B------:R-:W-:Y:S01]  /*3900*/  HGMMA.64x32x16.F32 R72, R24, gdesc[UR8].tnspB, RZ, !UPT, gsb0 ;  /* 0x4060000818487df0 */ /* 0x000fe2000c0008ff */
[----:B------:R-:W-:Y:S01]  /*3910*/  UIADD3 UR10, UR30, 0x940, URZ ;  /* 0x000009401e0a7890 */ /* 0x000fe2000fffe03f */
[----:B------:R-:W-:Y:S01]  /*3920*/  UMOV UR11, 0x80000020 ;  /* 0x80000020000b7882 */ /* 0x000fe20000000000 */
[----:B------:R-:W-:Y:S02]  /*3930*/  WARPGROUP.DEPBAR.LE gsb0, 0x0 ;  /* 0x00008000000079c5 */ /* 0x000fe40000010000 */
[----:B---3--:R-:W-:-:S06]  /*3940*/  WARPGROUP.ARRIVE ;  /* 0x00000000000079c5 */ /* 0x008fcc0000000000 */
[----:B------:R-:W-:Y:S01]  /*3950*/  HGMMA.64x32x16.F32 R56, R24, gdesc[UR4].tnspB, RZ, !UPT, gsb0 ;  /* 0x4060000418387df0 */ /* 0x000fe2000c0008ff */
[----:B------:R-:W-:Y:S01]  /*3960*/  UIADD3 UR6, UR30, 0x740, URZ ;  /* 0x000007401e067890 */ /* 0x000fe2000fffe03f */
[----:B------:R-:W-:Y:S01]  /*3970*/  UMOV UR7, 0x80000020 ;  /* 0x8000002000077882 */ /* 0x000fe20000000000 */
[----:B------:R-:W-:Y:S02]  /*3980*/  WARPGROUP.DEPBAR.LE gsb0, 0x0 ;  /* 0x00008000000079c5 */ /* 0x000fe40000010000 */
[----:B------:R-:W-:Y:S02]  /*3990*/  F2FP.F16.F32.PACK_AB R24, R12, R15 ;  /* 0x0000000f0c18723e */ /* 0x000fe400000000ff */
[----:B------:R-:W-:Y:S01]  /*39a0*/  F2FP.F16.F32.PACK_AB R26, R37, R36 ;  /* 0x00000024251a723e */ /* 0x000fe200000000ff */
[----:B------:R-:W-:Y:S01]  /*39b0*/  FADD R36, R36, R13 ;  /* 0x0000000d24247221 */ /* 0x000fe20000000000 */
[C---:B------:R-:W-:Y:S01]  /*39c0*/  F2FP.F16.F32.PACK_AB R25, R35.reuse, R34 ;  /* 0x000000222319723e */ /* 0x040fe200000000ff */
[----:B------:R-:W-:Y:S01]  /*39d0*/  FADD R35, R35, R50 ;  /* 0x0000003223237221 */ /* 0x000fe20000000000 */
[C---:B------:R-:W-:Y:S01]  /*39e0*/  F2FP.F16.F32.PACK_AB R27, R39.reuse, R38 ;  /* 0x00000026271b723e */ /* 0x040fe200000000ff */
[----:B------:R-:W-:Y:S01]  /*39f0*/  FADD R39, R39, R52 ;  /* 0x0000003427277221 */ /* 0x000fe20000000000 */
[----:B------:R-:W-:Y:S01]  /*3a00*/  FADD R34, R34, R33 ;  /* 0x0000002122227221 */ /* 0x000fe20000000000 */
[----:B------:R-:W-:Y:S01]  /*3a10*/  FADD R38, R38, R53 ;  /* 0x0000003526267221 */ /* 0x000fe20000000000 */
[----:B------:R-:W-:Y:S01]  /*3a20*/  WARPGROUP.ARRIVE ;  /* 0x00000000000079c5 */ /* 0x000fe20000000000 */
[----:B------:R-:W-:Y:S01]  /*3a30*/  FADD R36, R9, R36 ;  /* 0x0000002409247221 */ /* 0x000fe20000000000 */
[----:B------:R-:W-:Y:S01]  /*3a40*/  FADD R30, R30, R35 ;  /* 0x000000231e1e7221 */ /* 0x000fe20000000000 */
[----:B------:R-:W-:Y:S01]  /*3a50*/  FADD R39, R32, R39 ;  /* 0x0000002720277221 */ /* 0x000fe20000000000 */
[----:B------:R-:W-:Y:S01]  /*3a60*/  FADD R29, R29, R34 ;  /* 0x000000221d1d7221 */ /* 0x000fe20000000000 */
[----:B------:R-:W-:Y:S01]  /*3a70*/  FADD R38, R31, R38 ;  /* 0x000000261f267221 */ /* 0x000fe20000000000 */
[----:B------:R-:W-:Y:S01]  /*3a80*/  HGMMA.64x32x16.F32 R152, R24, gdesc[UR4].tnspB, R152, gsb0 ;  /* 0x4060000418987df0 */ /* 0x000fe20008000898 */
[----:B------:R-:W-:Y:S01]  /*3a90*/  UIADD3 UR6, UR30, 0xa40, URZ ;  /* 0x00000a401e067890 */ /* 0x000fe2000fffe03f */
[----:B------:R-:W-:Y:S01]  /*3aa0*/  FADD R30, R30, R39 ;  /* 0x000000271e1e7221 */ /* 0x000fe20000000000 */
[----:B------:R-:W-:Y:S01]  /*3ab0*/  UMOV UR7, 0x80000020 ;  /* 0x8000002000077882 */ /* 0x000fe20000000000 */
[----:B------:R-:W-:Y:S01]  /*3ac0*/  FADD R29, R29, R38 ;  /* 0x000000261d1d7221 */ /* 0x000fe20000000000 */
[----:B------:R-:W-:-:S02]  /*3ad0*/  WARPGROUP.DEPBAR.LE gsb0, 0x0 ;  /* 0x00008000000079c5 */ /* 0x000fc40000010000 */
[----:B------:R-:W-:-:S06]  /*3ae0*/  WARPGROUP.ARRIVE ;  /* 0x00000000000079c5 */ /* 0x000fcc0000000000 */
[----:B------:R-:W-:Y:S01]  /*3af0*/  HGMMA.64x32x16.F32 R136, R24, gdesc[UR12].tnspB, R136, gsb0 ;  /* 0x4060000c18887df0 */ /* 0x000fe20008000888 */
[----:B------:R-:W-:Y:S01]  /*3b00*/  UMOV UR14, UR8 ;  /* 0x00000008000e7c82 */ /* 0x000fe20008000000 */
[----:B------:R-:W-:Y:S01]  /*3b10*/  UMOV UR15, 0x80000020 ;  /* 0x80000020000f7882 */ /* 0x000fe20000000000 */
[----:B------:R-:W-:Y:S01]  /*3b20*/  UIADD3 UR8, UR30, 0x880, URZ ;  /* 0x000008801e087890 */ /* 0x000fe2000fffe03f */
[----:B------:R-:W-:Y:S02]  /*3b30*/  WARPGROUP.DEPBAR.LE gsb0, 0x0 ;  /* 0x00008000000079c5 */ /* 0x000fe40000010000 */
[----:B------:R-:W-:-:S06]  /*3b40*/  WARPGROUP.ARRIVE ;  /* 0x00000000000079c5 */ /* 0x000fcc0000000000 */
[----:B------:R-:W-:Y:S01]  /*3b50*/  HGMMA.64x32x16.F32 R120, R24, gdesc[UR8].tnspB, R120, gsb0 ;  /* 0x4060000818787df0 */ /* 0x000fe20008000878 */
[----:B------:R-:W-:Y:S01]  /*3b60*/  UIADD3 UR10, UR30, 0xc40, URZ ;  /* 0x00000c401e0a7890 */ /* 0x000fe2000fffe03f */
[----:B------:R-:W-:Y:S01]  /*3b70*/  UMOV UR11, 0x80000020 ;  /* 0x80000020000b7882 */ /* 0x000fe20000000000 */
        /* <DEDUP_REMOVED lines=22> */
[----:B------:R-:W-:Y:S02]  /*3ce0*/  F2FP.F16.F32.PACK_AB R24, R41, R40 ;  /* 0x000000282918723e */ /* 0x000fe400000000ff */
[----:B------:R-:W-:Y:S01]  /*3cf0*/  F2FP.F16.F32.PACK_AB R26, R45, R44 ;  /* 0x0000002c2d1a723e */ /* 0x000fe200000000ff */
[----:B------:R-:W-:Y:S01]  /*3d00*/  FADD R45, R10, R45 ;  /* 0x0000002d0a2d7221 */ /* 0x000fe20000000000 */
[----:B------:R-:W-:Y:S02]  /*3d10*/  F2FP.F16.F32.PACK_AB R25, R43, R42 ;  /* 0x0000002a2b19723e */ /* 0x000fe400000000ff */
[----:B------:R-:W-:-:S02]  /*3d20*/  F2FP.F16.F32.PACK_AB R27, R47, R46 ;  /* 0x0000002e2f1b723e */ /* 0x000fc400000000ff */
[----:B------:R-:W-:Y:S02]  /*3d30*/  IADD3 R10, R16, 0x23020, RZ ;  /* 0x00023020100a7810 */ /* 0x000fe40007ffe0ff */
        /* <DEDUP_REMOVED lines=37> */
[----:B------:R-:W-:Y:S01]  /*3f90*/  F2FP.F16.F32.PACK_AB R24, R49, R48 ;  /* 0x000000303118723e */ /* 0x000fe200000000ff */
[----:B------:R-:W-:Y:S01]  /*3fa0*/  FADD R48, R15, R48 ;  /* 0x000000300f307221 */ /* 0x000fe20000000000 */
[----:B------:R-:W-:Y:S01]  /*3fb0*/  F2FP.F16.F32.PACK_AB R26, R28, R13 ;  /* 0x0000000d1c1a723e */ /* 0x000fe200000000ff */
[----:B------:R-:W-:Y:S01]  /*3fc0*/  FADD R49, R12, R49 ;  /* 0x000000310c317221 */ /* 0x000fe20000000000 */
[----:B------:R-:W-:Y:S01]  /*3fd0*/  F2FP.F16.F32.PACK_AB R25, R50, R33 ;  /* 0x000000213219723e */ /* 0x000fe200000000ff */
[----:B------:R-:W-:Y:S01]  /*3fe0*/  FADD R28, R37, R28 ;  /* 0x0000001c251c7221 */ /* 0x000fe20000000000 */
[----:B------:R-:W-:Y:S01]  /*3ff0*/  F2FP.F16.F32.PACK_AB R27, R52, R53 ;  /* 0x00000035341b723e */ /* 0x000fe200000000ff */
[----:B------:R-:W-:Y:S01]  /*4000*/  FADD R7, R7, R48 ;  /* 0x0000003007077221 */ /* 0x000fe20000000000 */
[----:B------:R-:W-:Y:S01]  /*4010*/  FADD R8, R8, R49 ;  /* 0x0000003108087221 */ /* 0x000fe20000000000 */
[----:B------:R-:W-:Y:S01]  /*4020*/  FADD R45, R45, R28 ;  /* 0x0000001c2d2d7221 */ /* 0x000fe20000000000 */
[----:B------:R-:W-:Y:S01]  /*4030*/  WARPGROUP.ARRIVE ;  /* 0x00000000000079c5 */ /* 0x000fe20000000000 */
[----:B------:R-:W-:Y:S01]  /*4040*/  PRMT R12, RZ, 0x654, R10 ;  /* 0x00000654ff0c7816 */ /* 0x000fe2000000000a */
[----:B------:R-:W-:Y:S01]  /*4050*/  FADD R7, R7, R36 ;  /* 0x0000002407077221 */ /* 0x000fe20000000000 */
[----:B------:R-:W-:-:S03]  /*4060*/  FADD R8, R8, R45 ;  /* 0x0000002d08087221 */ /* 0x000fc60000000000 */
[----:B------:R-:W-:Y:S01]  /*4070*/  HGMMA.64x32x16.F32 R152, R24, gdesc[UR4].tnspB, R152, gsb0 ;  /* 0x4060000418987df0 */ /* 0x000fe20008000898 */
[----:B------:R-:W-:Y:S01]  /*4080*/  UIADD3 UR6, UR30, 0xbc0, URZ ;  /* 0x00000bc01e067890 */ /* 0x000fe2000fffe03f */
[----:B------:R-:W-:Y:S01]  /*4090*/  FADD R13, R7, R8 ;  /* 0x00000008070d7221 */ /* 0x000fe20000000000 */
[----:B------:R-:W-:Y:S01]  /*40a0*/  UMOV UR7, 0x80000020 ;  /* 0x8000002000077882 */ /* 0x000fe20000000000 */
[----:B------:R-:W-:Y:S02]  /*40b0*/  WARPGROUP.DEPBAR.LE gsb0, 0x0 ;  /* 0x00008000000079c5 */ /* 0x000fe40000010000 */
[----:B------:R-:W-:-:S06]  /*40c0*/  WARPGROUP.ARRIVE ;  /* 0x00000000000079c5 */ /* 0x000fcc0000000000 */
[----:B------:R-:W-:Y:S01]  /*40d0*/  HGMMA.64x32x16.F32 R136, R24, gdesc[UR12].tnspB, R136, gsb0 ;  /* 0x4060000c18887df0 */ /* 0x000fe20008000888 */
[----:B------:R-:W-:Y:S01]  /*40e0*/  UMOV UR14, UR12 ;  /* 0x0000000c000e7c82 */ /* 0x000fe20008000000 */
        /* <DEDUP_REMOVED lines=8> */
[----:B------:R-:W-:Y:S03]  /*4170*/  HGMMA.64x32x16.F32 R104, R24, gdesc[UR12].tnspB, R104, gsb0 ;  /* 0x4060000c18687df0 */ /* 0x000fe60008000868 */
[----:B------:R-:W-:Y:S02]  /*4180*/  WARPGROUP.DEPBAR.LE gsb0, 0x0 ;  /* 0x00008000000079c5 */ /* 0x000fe40000010000 */
[----:B------:R-:W-:-:S06]  /*4190*/  WARPGROUP.ARRIVE ;  /* 0x00000000000079c5 */ /* 0x000fcc0000000000 */
[----:B------:R-:W-:Y:S01]  /*41a0*/  HGMMA.64x32x16.F32 R88, R24, gdesc[UR4].tnspB, R88, gsb0 ;  /* 0x4060000418587df0 */ /* 0x000fe20008000858 */
[----:B------:R-:W-:Y:S01]  /*41b0*/  UMOV UR6, UR8 ;  /* 0x0000000800067c82 */ /* 0x000fe20008000000 */
[----:B------:R-:W-:Y:S01]  /*41c0*/  UMOV UR7, 0x80000020 ;  /* 0x8000002000077882 */ /* 0x000fe20000000000 */
[----:B------:R-:W-:Y:S02]  /*41d0*/  WARPGROUP.DEPBAR.LE gsb0, 0x0 ;  /* 0x00008000000079c5 */ /* 0x000fe40000010000 */
[----:B------:R-:W-:-:S06]  /*41e0*/  WARPGROUP.ARRIVE ;  /* 0x00000000000079c5 */ /* 0x000fcc0000000000 */
[----:B------:R-:W-:Y:S03]  /*41f0*/  HGMMA.64x32x16.F32 R72, R24, gdesc[UR4].tnspB, R72, gsb0 ;  /* 0x4060000418487df0 */ /* 0x000fe60008000848 */
[----:B------:R-:W-:Y:S02]  /*4200*/  WARPGROUP.DEPBAR.LE gsb0, 0x0 ;  /* 0x00008000000079c5 */ /* 0x000fe40000010000 */
[----:B------:R-:W-:-:S06]  /*4210*/  WARPGROUP.ARRIVE ;  /* 0x00000000000079c5 */ /* 0x000fcc0000000000 */
[----:B------:R-:W-:Y:S03]  /*4220*/  HGMMA.64x32x16.F32 R56, R24, gdesc[UR8].tnspB, R56, gsb0 ;  /* 0x4060000818387df0 */ /* 0x000fe60008000838 */
[----:B------:R-:W-:Y:S02]  /*4230*/  WARPGROUP.DEPBAR.LE gsb0, 0x0 ;  /* 0x00008000000079c5 */ /* 0x000fe40000010000 */
[----:B------:R1:W-:Y:S02]  /*4240*/  SYNCS.ARRIVE.TRANS64.RED.A1T0 RZ, [R12+URZ], RZ ;  /* 0x000000ff0cff79a7 */ /* 0x0003e4000810043f */
[----:B-1----:R-:W-:Y:S01]  /*4250*/  FADD R12, R29, R30 ;  /* 0x0000001e1d0c7221 */ /* 0x002fe20000000000 */
[----:B------:R-:W-:Y:S06]  /*4260*/  @!P1 BRA `(.L_x_24) ;  /* 0x0000003400ac9947 */ /* 0x000fec0003800000 */
[----:B------:R-:W-:Y:S01]  /*4270*/  MOV R19, R3 ;  /* 0x0000000300137202 */ /* 0x000fe20000000f00 */
[----:B------:R-:W-:Y:S01]  /*4280*/  IMAD.MOV.U32 R15, RZ, RZ, 0x2 ;  /* 0x00000002ff0f7424 */ /* 0x000fe200078e00ff */
[----:B------:R-:W-:Y:S01]  /*4290*/  MOV R9, R6 ;  /* 0x0000000600097202 */ /* 0x000fe20000000f00 */
[----:B------:R-:W-:Y:S01]  /*42a0*/  ULDC.64 UR60, c[0x0][0x198] ;  /* 0x00006600003c7ab9 */ /* 0x000fe20000000a00 */
[----:B------:R-:W-:Y:S01]  /*42b0*/  MOV R7, 0x1 ;  /* 0x0000000100077802 */ /* 0x000fe20000000f00 */
[----:B------:R-:W-:-:S06]  /*42c0*/  ULDC UR15, c[0x0][0x604] ;  /* 0x00018100000f7ab9 */ /* 0x000fcc0000000800 */
.L_x_37:
[----:B------:R-:W-:Y:S01]  /*42d0*/  LEA R6, R15, R16, 0x3 ;  /* 0x000000100f067211 */ /* 0x000fe200078e18ff */
[----:B------:R-:W-:Y:S05]  /*42e0*/  YIELD ;  /* 0x0000000000007946 */ /* 0x000fea0003800000 */
[----:B------:R-:W-:-:S04]  /*42f0*/  SHF.L.U32 R3, R14, 0x1f, RZ ;  /* 0x0000001f0e037819 */ /* 0x000fc800000006ff */
[----:B------:R-:W1:Y:S02]  /*4300*/  SYNCS.PHASECHK.TRANS64.TRYWAIT P1, [R6+URZ+0x23000], R3 ;  /* 0x02300003060075a7 */ /* 0x000e64000802017f */
[----:B-1----:R-:W-:Y:S05]  /*4310*/  @!P1 BRA `(.L_x_25) ;  /* 0x0000005c00f89947 */ /* 0x002fea0003800000 */
.L_x_77:
[----:B------:R-:W-:Y:S05]  /*4320*/  WARPSYNC.ALL ;  /* 0x0000000000007948 */ /* 0x000fea0003800000 */
[----:B------:R-:W-:Y:S01]  /*4330*/  MOV R184, UR31 ;  /* 0x0000001f00b87c02 */ /* 0x000fe20008000f00 */
[----:B------:R-:W-:Y:S01]  /*4340*/  WARPGROUP.ARRIVE ;  /* 0x00000000000079c5 */ /* 0x000fe20000000000 */
[----:B------:R-:W-:Y:S01]  /*4350*/  MOV R185, 0x80000020 ;  /* 0x8000002000b97802 */ /* 0x000fe20000000f00 */
[----:B------:R-:W-:Y:S01]  /*4360*/  IMAD.MOV.U32 R187, RZ, RZ, -0x7fffffe0 ;  /* 0x80000020ffbb7424 */ /* 0x000fe200078e00ff */
[----:B------:R-:W-:Y:S01]  /*4370*/  R2UR UR20, R182 ;  /* 0x00000000b61472ca */ /* 0x000fe200000e0000 */
[----:B------:R-:W-:Y:S01]  /*4380*/  IMAD R184, R15, 0x700, R184 ;  /* 0x000007000fb87824 */ /* 0x000fe200078e02b8 */
[----:B------:R-:W-:-:S02]  /*4390*/  R2UR UR21, R183 ;  /* 0x00000000b71572ca */ /* 0x000fc400000e0000 */
[----:B------:R-:W-:Y:S02]  /*43a0*/  R2UR UR23, R185 ;  /* 0x00000000b91772ca */ /* 0x000fe400000e0000 */
[C---:B------:R-:W-:Y:S02]  /*43b0*/  R2UR UR22, R184.reuse ;  /* 0x00000000b81672ca */ /* 0x040fe400000e0000 */
[----:B------:R-:W-:Y:S02]  /*43c0*/  IADD3 R186, R184, 0x2, RZ ;  /* 0x00000002b8ba7810 */ /* 0x000fe40007ffe0ff */
[----:B------:R-:W-:Y:S02]  /*43d0*/  R2UR UR16, R180 ;  /* 0x00000000b41072ca */ /* 0x000fe400000e0000 */
[----:B------:R-:W-:Y:S02]  /*43e0*/  R2UR UR17, R181 ;  /* 0x00000000b51172ca */ /* 0x000fe400000e0000 */
[----:B------:R-:W-:-:S02]  /*43f0*/  R2UR UR18, R186 ;  /* 0x00000000ba1272ca */ /* 0x000fc400000e0000 */
[----:B------:R-:W-:Y:S02]  /*4400*/  R2UR UR19, R187 ;  /* 0x00000000bb1372ca */ /* 0x000fe400000e0000 */
[----:B------:R-:W-:Y:S01]  /*4410*/  IADD3 R186, R184, 0x100, RZ ;  /* 0x00000100b8ba7810 */ /* 0x000fe20007ffe0ff */
[----:B------:R-:W-:Y:S01]  /*4420*/  HGMMA.64x64x16.F32 R24, gdesc[UR20], RZ, !UPT, gsb0 ;  /* 0x00e00000141879f0 */ /* 0x000fe2000c0008ff */
[----:B------:R-:W-:Y:S02]  /*4430*/  MOV R187, 0x80000020 ;  /* 0x8000002000bb7802 */ /* 0x000fe40000000f00 */
[----:B------:R-:W-:Y:S02]  /*4440*/  R2UR UR8, R178 ;  /* 0x00000000b20872ca */ /* 0x000fe400000e0000 */
[----:B------:R-:W-:Y:S02]  /*4450*/  R2UR UR9, R179 ;  /* 0x00000000b30972ca */ /* 0x000fe400000e0000 */
[----:B------:R-:W-:-:S02]  /*4460*/  R2UR UR10, R186 ;  /* 0x00000000ba0a72ca */ /* 0x000fc400000e0000 */
[----:B------:R-:W-:Y:S02]  /*4470*/  R2UR UR11, R187 ;  /* 0x00000000bb0b72ca */ /* 0x000fe400000e0000 */
[----:B------:R-:W-:Y:S02]  /*4480*/  IADD3 R186, R184, 0x102, RZ ;  /* 0x00000102b8ba7810 */ /* 0x000fe40007ffe0ff */
[----:B------:R-:W-:Y:S02]  /*4490*/  MOV R187, 0x80000020 ;  /* 0x8000002000bb7802 */ /* 0x000fe40000000f00 */
[----:B------:R-:W-:Y:S02]  /*44a0*/  R2UR UR40, R176 ;  /* 0x00000000b02872ca */ /* 0x000fe400000e0000 */
[----:B------:R-:W-:Y:S02]  /*44b0*/  R2UR UR41, R177 ;  /* 0x00000000b12972ca */ /* 0x000fe400000e0000 */
[----:B------:R-:W-:Y:S01]  /*44c0*/  R2UR UR42, R186 ;  /* 0x00000000ba2a72ca */ /* 0x000fe200000e0000 */
[----:B------:R-:W-:Y:S01]  /*44d0*/  VIADD R186, R184, 0x200 ;  /* 0x00000200b8ba7836 */ /* 0x000fe20000000000 */
[----:B------:R-:W-:-:S02]  /*44e0*/  R2UR UR43, R187 ;  /* 0x00000000bb2b72ca */ /* 0x000fc400000e0000 */
[----:B------:R-:W-:Y:S02]  /*44f0*/  MOV R187, 0x80000020 ;  /* 0x8000002000bb7802 */ /* 0x000fe40000000f00 */
[----:B------:R-:W-:Y:S02]  /*4500*/  R2UR UR36, R174 ;  /* 0x00000000ae2472ca */ /* 0x000fe400000e0000 */
[----:B------:R-:W-:Y:S02]  /*4510*/  R2UR UR37, R175 ;  /* 0x00000000af2572ca */ /* 0x000fe400000e0000 */
[----:B------:R-:W-:Y:S02]  /*4520*/  R2UR UR38, R186 ;  /* 0x00000000ba2672ca */ /* 0x000fe400000e0000 */
[----:B------:R-:W-:Y:S02]  /*4530*/  R2UR UR39, R187 ;  /* 0x00000000bb2772ca */ /* 0x000fe400000e0000 */
[----:B------:R-:W-:-:S02]  /*4540*/  IADD3 R186, R184, 0x202, RZ ;  /* 0x00000202b8ba7810 */ /* 0x000fc40007ffe0ff */
[----:B------:R-:W-:Y:S02]  /*4550*/  MOV R187, 0x80000020 ;  /* 0x8000002000bb7802 */ /* 0x000fe40000000f00 */
[----:B------:R-:W-:Y:S02]  /*4560*/  R2UR UR32, R172 ;  /* 0x00000000ac2072ca */ /* 0x000fe400000e0000 */
[----:B------:R-:W-:Y:S02]  /*4570*/  R2UR UR33, R173 ;  /* 0x00000000ad2172ca */ /* 0x000fe400000e0000 */
[----:B------:R-:W-:Y:S02]  /*4580*/  R2UR UR34, R186 ;  /* 0x00000000ba2272ca */ /* 0x000fe400000e0000 */
[----:B------:R-:W-:Y:S01]  /*4590*/  R2UR UR35, R187 ;  /* 0x00000000bb2372ca */ /* 0x000fe200000e0000 */
[----:B------:R-:W-:Y:S01]  /*45a0*/  IMAD.MOV.U32 R187, RZ, RZ, -0x7fffffe0 ;  /* 0x80000020ffbb7424 */ /* 0x000fe200078e00ff */
[----:B------:R-:W-:-:S02]  /*45b0*/  IADD3 R186, R184, 0x300, RZ ;  /* 0x00000300b8ba7810 */ /* 0x000fc40007ffe0ff */
[----:B------:R-:W-:Y:S02]  /*45c0*/  R2UR UR24, R170 ;  /* 0x00000000aa1872ca */ /* 0x000fe400000e0000 */
[----:B------:R-:W-:Y:S02]  /*45d0*/  R2UR UR25, R171 ;  /* 0x00000000ab1972ca */ /* 0x000fe400000e0000 */
[----:B------:R-:W-:Y:S02]  /*45e0*/  R2UR UR26, R186 ;  /* 0x00000000ba1a72ca */ /* 0x000fe400000e0000 */
[----:B------:R-:W-:Y:S02]  /*45f0*/  R2UR UR27, R187 ;  /* 0x00000000bb1b72ca */ /* 0x000fe400000e0000 */
[----:B------:R-:W-:Y:S02]  /*4600*/  IADD3 R186, R184, 0x302, RZ ;  /* 0x00000302b8ba7810 */ /* 0x000fe40007ffe0ff */
[----:B------:R-:W-:-:S02]  /*4610*/  MOV R187, 0x80000020 ;  /* 0x8000002000bb7802 */ /* 0x000fc40000000f00 */
[----:B------:R-:W-:Y:S02]  /*4620*/  R2UR UR20, R168 ;  /* 0x00000000a81472ca */ /* 0x000fe400000e0000 */
[----:B------:R-:W-:Y:S02]  /*4630*/  R2UR UR21, R169 ;  /* 0x00000000a91572ca */ /* 0x000fe400000e0000 */
[----:B------:R-:W-:Y:S02]  /*4640*/  R2UR UR22, R186 ;  /* 0x00000000ba1672ca */ /* 0x000fe400000e0000 */
[----:B------:R-:W-:Y:S02]  /*4650*/  R2UR UR23, R187 ;  /* 0x00000000bb1772ca */ /* 0x000fe400000e0000 */
[----:B------:R-:W-:Y:S02]  /*4660*/  IADD3 R186, R184, 0x400, RZ ;  /* 0x00000400b8ba7810 */ /* 0x000fe40007ffe0ff */
[----:B------:R-:W-:-:S02]  /*4670*/  MOV R187, 0x80000020 ;  /* 0x8000002000bb7802 */ /* 0x000fc40000000f00 */
[----:B------:R-:W-:Y:S02]  /*4680*/  MOV R185, 0x80000020 ;  /* 0x8000002000b97802 */ /* 0x000fe40000000f00 */
[----:B------:R-:W-:Y:S02]  /*4690*/  ISETP.NE.AND P1, PT, R0, RZ, PT ;  /* 0x000000ff0000720c */ /* 0x000fe40003f25270 */
[----:B------:R-:W-:Y:S01]  /*46a0*/  R2UR UR7, R185 ;  /* 0x00000000b90772ca */ /* 0x000fe200000e0000 */
[----:B------:R-:W-:Y:S02]  /*46b0*/  WARPGROUP.DEPBAR.LE gsb0, 0x0 ;  /* 0x00008000000079c5 */ /* 0x000fe40000010000 */
[----:B------:R-:W-:-:S06]  /*46c0*/  WARPGROUP.ARRIVE ;  /* 0x00000000000079c5 */ /* 0x000fcc0000000000 */
[----:B------:R-:W-:Y:S01]  /*46d0*/  HGMMA.64x64x16.F32 R24, gdesc[UR16], R24, gsb0 ;  /* 0x00e00000101879f0 */ /* 0x000fe20008000818 */
[----:B------:R-:W-:Y:S02]  /*46e0*/  R2UR UR16, R22 ;  /* 0x00000000161072ca */ /* 0x000fe400000e0000 */
[----:B------:R-:W-:Y:S02]  /*46f0*/  R2UR UR17, R23 ;  /* 0x00000000171172ca */ /* 0x000fe400000e0000 */
[----:B------:R-:W-:Y:S01]  /*4700*/  R2UR UR18, R186 ;  /* 0x00000000ba1272ca */ /* 0x000fe200000e0000 */
[----:B------:R-:W-:Y:S01]  /*4710*/  VIADD R186, R184, 0x402 ;  /* 0x00000402b8ba7836 */ /* 0x000fe20000000000 */
[----:B------:R-:W-:Y:S02]  /*4720*/  R2UR UR19, R187 ;  /* 0x00000000bb1372ca */ /* 0x000fe400000e0000 */
[----:B------:R-:W-:Y:S01]  /*4730*/  MOV R187, 0x80000020 ;  /* 0x8000002000bb7802 */ /* 0x000fe20000000f00 */
[----:B------:R-:W-:-:S02]  /*4740*/  WARPGROUP.DEPBAR.LE gsb0, 0x0 ;  /* 0x00008000000079c5 */ /* 0x000fc40000010000 */
[----:B------:R-:W-:-:S06]  /*4750*/  WARPGROUP.ARRIVE ;  /* 0x00000000000079c5 */ /* 0x000fcc0000000000 */
[----:B------:R-:W-:Y:S01]  /*4760*/  HGMMA.64x64x16.F32 R24, gdesc[UR8], R24, gsb0 ;  /* 0x00e00000081879f0 */ /* 0x000fe20008000818 */
[----:B------:R-:W-:Y:S02]  /*4770*/  R2UR UR8, R20 ;  /* 0x00000000140872ca */ /* 0x000fe400000e0000 */
[----:B------:R-:W-:Y:S02]  /*4780*/  R2UR UR9, R21 ;  /* 0x00000000150972ca */ /* 0x000fe400000e0000 */
[----:B------:R-:W-:Y:S02]  /*4790*/  R2UR UR10, R186 ;  /* 0x00000000ba0a72ca */ /* 0x000fe400000e0000 */
[----:B------:R-:W-:Y:S02]  /*47a0*/  R2UR UR11, R187 ;  /* 0x00000000bb0b72ca */ /* 0x000fe400000e0000 */
[----:B------:R-:W-:Y:S02]  /*47b0*/  IADD3 R186, R184, 0x500, RZ ;  /* 0x00000500b8ba7810 */ /* 0x000fe40007ffe0ff */
[----:B------:R-:W-:-:S02]  /*47c0*/  MOV R187, 0x80000020 ;  /* 0x8000002000bb7802 */ /* 0x000fc40000000f00 */
[----:B------:R-:W-:Y:S02]  /*47d0*/  R2UR UR58, R186 ;  /* 0x00000000ba3a72ca */ /* 0x000fe400000e0000 */
[----:B------:R-:W-:Y:S01]  /*47e0*/  R2UR UR59, R187 ;  /* 0x00000000bb3b72ca */ /* 0x000fe200000e0000 */
[----:B------:R-:W-:Y:S01]  /*47f0*/  IMAD.MOV.U32 R187, RZ, RZ, -0x7fffffe0 ;  /* 0x80000020ffbb7424 */ /* 0x000fe200078e00ff */
[----:B------:R-:W-:-:S04]  /*4800*/  IADD3 R186, R184, 0x502, RZ ;  /* 0x00000502b8ba7810 */ /* 0x000fc80007ffe0ff */
[----:B------:R-:W-:Y:S02]  /*4810*/  R2UR UR54, R186 ;  /* 0x00000000ba3672ca */ /* 0x000fe400000e0000 */
[----:B------:R-:W-:Y:S02]  /*4820*/  R2UR UR55, R187 ;  /* 0x00000000bb3772ca */ /* 0x000fe400000e0000 */
[----:B------:R-:W-:Y:S02]  /*4830*/  IADD3 R186, R184, 0x600, RZ ;  /* 0x00000600b8ba7810 */ /* 0x000fe40007ffe0ff */
[----:B------:R-:W-:Y:S02]  /*4840*/  MOV R187, 0x80000020 ;  /* 0x8000002000bb7802 */ /* 0x000fe40000000f00 */
[----:B------:R-:W-:Y:S02]  /*4850*/  R2UR UR50, R186 ;  /* 0x00000000ba3272ca */ /* 0x000fe400000e0000 */
[----:B------:R-:W-:-:S02]  /*4860*/  R2UR UR51, R187 ;  /* 0x00000000bb3372ca */ /* 0x000fc400000e0000 */
[----:B------:R-:W-:-:S04]  /*4870*/  IADD3 R184, R184, 0x602, RZ ;  /* 0x00000602b8b87810 */ /* 0x000fc80007ffe0ff */
[----:B------:R-:W-:Y:S01]  /*4880*/  R2UR UR6, R184 ;  /* 0x00000000b80672ca */ /* 0x000fe200000e0000 */
[----:B------:R-:W-:Y:S02]  /*4890*/  WARPGROUP.DEPBAR.LE gsb0, 0x0 ;  /* 0x00008000000079c5 */ /* 0x000fe40000010000 */
[----:B------:R-:W-:-:S06]  /*48a0*/  WARPGROUP.ARRIVE ;  /* 0x00000000000079c5 */ /* 0x000fcc0000000000 */
[----:B------:R-:W-:Y:S03]  /*48b0*/  HGMMA.64x64x16.F32 R24, gdesc[UR40], R24, gsb0 ;  /* 0x00e00000281879f0 */ /* 0x000fe60008000818 */
        /* <DEDUP_REMOVED lines=31> */
[----:B------:R-:W-:Y:S05]  /*4ab0*/  @P1 BRA `(.L_x_26) ;  /* 0x00000004000c1947 */ /* 0x000fea0003800000 */
[----:B------:R-:W-:-:S13]  /*4ac0*/  ISETP.LT.OR P2, PT, R188, 0x1, !P0 ;  /* 0x00000001bc00780c */ /* 0x000fda0004741670 */
[----:B------:R-:W-:Y:S05]  /*4ad0*/  @P2 BRA `(.L_x_27) ;  /* 0x0000000400002947 */ /* 0x000fea0003800000 */
[----:B-1----:R-:W-:Y:S01]  /*4ae0*/  IMAD R3, R5, 0x8, R16 ;  /* 0x0000000805037824 */ /* 0x002fe200078e0210 */
[----:B------:R-:W-:Y:S02]  /*4af0*/  SHF.L.U32 R6, R4, 0x1f, RZ ;  /* 0x0000001f04067819 */ /* 0x000fe400000006ff */
[----:B------:R-:W-:Y:S02]  /*4b00*/  ISETP.NE.AND P3, PT, R17, RZ, PT ;  /* 0x000000ff1100720c */ /* 0x000fe40003f65270 */
[----:B------:R-:W1:Y:S02]  /*4b10*/  SYNCS.PHASECHK.TRANS64.TRYWAIT P2, [R3+URZ+0x23020], R6 ;  /* 0x02302006030075a7 */ /* 0x000e64000804017f */
[----:B-1----:R-:W-:Y:S09]  /*4b20*/  @!P2 BRA `(.L_x_28) ;  /* 0x000000580008a947 */ /* 0x002ff20003800000 */
.L_x_78:
[----:B------:R-:W-:Y:S05]  /*4b30*/  @P3 BRA `(.L_x_29) ;  /* 0x0000000000143947 */ /* 0x000fea0003800000 */
[----:B------:R-:W-:Y:S02]  /*4b40*/  LOP3.LUT P2, RZ, R18, 0x1f, RZ, 0xc0, !PT ;  /* 0x0000001f12ff7812 */ /* 0x000fe4000784c0ff */
[----:B-1----:R-:W-:-:S04]  /*4b50*/  MOV R6, 0x7000 ;  /* 0x0000700000067802 */ /* 0x002fc80000000f00 */
[----:B------:R2:W-:Y:S07]  /*4b60*/  SYNCS.ARRIVE.TRANS64 RZ, [R3+URZ+0x23000], R6 ;  /* 0x0230000603ff79a7 */ /* 0x0005ee000800003f */
[----:B------:R-:W-:Y:S05]  /*4b70*/  @!P2 BRA `(.L_x_29) ;  /* 0x000000000004a947 */ /* 0x000fea0003800000 */
[----:B------:R-:W-:Y:S01]  /*4b80*/  BPT.TRAP 0x1 ;  /* 0x000000040000795c */ /* 0x000fe20000300000 */
.L_x_29:
[----:B-12---:R-:W-:Y:S01]  /*4b90*/  IMAD R6, R5, 0x7000, R16 ;  /* 0x0000700005067824 */ /* 0x006fe200078e0210 */
[----:B------:R-:W-:Y:S01]  /*4ba0*/  R2UR UR43, R2 ;  /* 0x00000000022b72ca */ /* 0x000fe200000e0000 */
[----:B------:R-:W-:Y:S01]  /*4bb0*/  UIADD3 UR6, UP0, UR60, 0x1f0, URZ ;  /* 0x000001f03c067890 */ /* 0x000fe2000ff1e03f */
[----:B------:R-:W-:Y:S01]  /*4bc0*/  R2UR UR41, R3 ;  /* 0x00000000032972ca */ /* 0x000fe200000e0000 */
[----:B------:R-:W-:Y:S01]  /*4bd0*/  UMOV UR22, 0x0 ;  /* 0x0000000000167882 */ /* 0x000fe20000000000 */
[----:B------:R-:W-:Y:S01]  /*4be0*/  R2UR UR14, R6 ;  /* 0x00000000060e72ca */ /* 0x000fe200000e0000 */
[----:B------:R-:W-:Y:S01]  /*4bf0*/  UIADD3.X UR7, URZ, UR61, URZ, UP0, !UPT ;  /* 0x0000003d3f077290 */ /* 0x000fe200087fe43f */
[----:B------:R-:W-:Y:S01]  /*4c00*/  IADD3 R5, R5, 0x1, RZ ;  /* 0x0000000105057810 */ /* 0x000fe20007ffe0ff */
[----:B------:R-:W-:Y:S01]  /*4c10*/  UMOV UR23, 0x10000000 ;  /* 0x1000000000177882 */ /* 0x000fe20000000000 */
[----:B------:R-:W-:Y:S01]  /*4c20*/  UMOV UR42, URZ ;  /* 0x0000003f002a7c82 */ /* 0x000fe20008000000 */
[----:B------:R-:W-:Y:S01]  /*4c30*/  UMOV UR18, 0x20 ;  /* 0x0000002000127882 */ /* 0x000fe20000000000 */
[----:B------:R-:W-:Y:S01]  /*4c40*/  UMOV UR20, UR44 ;  /* 0x0000002c00147c82 */ /* 0x000fe20008000000 */
[----:B------:R-:W-:Y:S01]  /*4c50*/  UMOV UR21, UR45 ;  /* 0x0000002d00157c82 */ /* 0x000fe20008000000 */
[----:B------:R-:W-:Y:S01]  /*4c60*/  UMOV UR10, 0x40 ;  /* 0x00000040000a7882 */ /* 0x000fe20000000000 */
[----:B------:R-:W-:Y:S01]  /*4c70*/  USHF.L.U32 UR43, UR43, 0x6, URZ ;  /* 0x000000062b2b7899 */ /* 0x000fe2000800063f */
[----:B------:R-:W-:Y:S01]  /*4c80*/  ISETP.NE.AND P2, PT, R5, 0x4, PT ;  /* 0x000000040500780c */ /* 0x000fe20003f45270 */
[----:B------:R-:W-:-:S02]  /*4c90*/  UIADD3 UR41, UR41, 0x23000, URZ ;  /* 0x0002300029297890 */ /* 0x000fc4000fffe03f */
[----:B------:R-:W-:Y:S01]  /*4ca0*/  UIADD3 UR40, UR14, 0x7000, URZ ;  /* 0x000070000e287890 */ /* 0x000fe2000fffe03f */
[----:B------:R-:W-:Y:S01]  /*4cb0*/  SEL R3, RZ, 0x1, P2 ;  /* 0x00000001ff037807 */ /* 0x000fe20001000000 */
        /* <DEDUP_REMOVED lines=8> */
[----:B------:R-:W-:Y:S01]  /*4d40*/  UTMALDG.4D [UR40], [UR6], desc[UR22] ;  /* 0x00001628060075b4 */ /* 0x000fe20008019000 */
[----:B------:R-:W-:Y:S01]  /*4d50*/  UMOV UR9, UR41 ;  /* 0x0000002900097c82 */ /* 0x000fe20008000000 */
[----:B------:R-:W-:Y:S01]  /*4d60*/  UMOV UR11, UR43 ;  /* 0x0000002b000b7c82 */ /* 0x000fe20008000000 */
[----:B------:R-:W-:-:S02]  /*4d70*/  UIADD3 UR32, UR14, 0xa000, URZ ;  /* 0x0000a0000e207890 */ /* 0x000fc4000fffe03f */
[----:B------:R-:W-:Y:S01]  /*4d80*/  UIADD3 UR24, UR14, 0xb000, URZ ;  /* 0x0000b0000e187890 */ /* 0x000fe2000fffe03f */
        /* <DEDUP_REMOVED lines=13> */
[----:B------:R3:W-:Y:S01]  /*4e60*/  UTMALDG.4D [UR24], [UR6], desc[UR22] ;  /* 0x00001618060075b4 */ /* 0x0007e20008019000 */
[----:B-1----:R-:W-:Y:S01]  /*4e70*/  UIADD3 UR16, UR14, 0xc000, URZ ;  /* 0x0000c0000e107890 */ /* 0x002fe2000fffe03f */
[----:B------:R-:W-:Y:S01]  /*4e80*/  UMOV UR18, 0xa0 ;  /* 0x000000a000127882 */ /* 0x000fe20000000000 */
[----:B--2---:R-:W-:-:S07]  /*4e90*/  UIADD3 UR8, UR14, 0xd000, URZ ;  /* 0x0000d0000e087890 */ /* 0x004fce000fffe03f */
[----:B------:R3:W-:Y:S01]  /*4ea0*/  UTMALDG.4D [UR16], [UR6], desc[UR22] ;  /* 0x00001610060075b4 */ /* 0x0007e20008019000 */
[----:B------:R-:W-:Y:S02]  /*4eb0*/  UMOV UR10, 0xc0 ;  /* 0x000000c0000a7882 */ /* 0x000fe40000000000 */
[----:B------:R3:W-:Y:S02]  /*4ec0*/  UTMALDG.4D [UR8], [UR6], desc[UR22] ;  /* 0x00001608060075b4 */ /* 0x0007e40008019000 */
[----:B---3--:R-:W-:Y:S01]  /*4ed0*/  NOP ;  /* 0x0000000000007918 */ /* 0x008fe20000000000 */
.L_x_27:
[----:B------:R-:W-:-:S07]  /*4ee0*/  IADD3 R188, R188, -0x1, RZ ;  /* 0xffffffffbcbc7810 */ /* 0x000fce0007ffe0ff */
.L_x_26:
[----:B------:R-:W-:Y:S01]  /*4ef0*/  IADD3 R15, R15, 0x1, RZ ;  /* 0x000000010f0f7810 */ /* 0x000fe20007ffe0ff */
[----:B------:R-:W-:Y:S05]  /*4f00*/  WARPSYNC.ALL ;  /* 0x0000000000007948 */ /* 0x000fea0003800000 */
[----:B------:R-:W-:-:S04]  /*4f10*/  ISETP.NE.AND P2, PT, R15, 0x4, PT ;  /* 0x000000040f00780c */ /* 0x000fc80003f45270 */
[----:B-1----:R-:W-:Y:S02]  /*4f20*/  SEL R3, RZ, 0x1, P2 ;  /* 0x00000001ff037807 */ /* 0x002fe40001000000 */
[----:B------:R-:W-:Y:S02]  /*4f30*/  SEL R15, R15, RZ, P2 ;  /* 0x000000ff0f0f7207 */ /* 0x000fe40001000000 */
[----:B------:R-:W-:Y:S02]  /*4f40*/  LOP3.LUT R14, R14, R3, RZ, 0x3c, !PT ;  /* 0x000000030e0e7212 */ /* 0x000fe400078e3cff */
[----:B------:R-:W-:Y:S01]  /*4f50*/  FMNMX R6, R24, R19, !PT ;  /* 0x0000001318067209 */ /* 0x000fe20007800000 */
[----:B------:R-:W-:Y:S01]  /*4f60*/  BSSY B0, `(.L_x_30) ;  /* 0x0000044000007945 */ /* 0x000fe20003800000 */
[----:B------:R-:W-:Y:S02]  /*4f70*/  FMNMX R8, R26, R9, !PT ;  /* 0x000000091a087209 */ /* 0x000fe40007800000 */
[----:B------:R-:W-:-:S02]  /*4f80*/  FMNMX R3, R25, R6, !PT ;  /* 0x0000000619037209 */ /* 0x000fc40007800000 */
[----:B------:R-:W-:Y:S02]  /*4f90*/  FMNMX R185, R27, R8, !PT ;  /* 0x000000081bb97209 */ /* 0x000fe40007800000 */
[----:B------:R-:W-:Y:S02]  /*4fa0*/  FMNMX R6, R28, R3, !PT ;  /* 0x000000031c067209 */ /* 0x000fe40007800000 */
[----:B------:R-:W-:Y:S02]  /*4fb0*/  FMNMX R8, R30, R185, !PT ;  /* 0x000000b91e087209 */ /* 0x000fe40007800000 */
[----:B------:R-:W-:Y:S02]  /*4fc0*/  FMNMX R3, R29, R6, !PT ;  /* 0x000000061d037209 */ /* 0x000fe40007800000 */
        /* <DEDUP_REMOVED lines=25> */
[----:B------:R-:W-:Y:S01]  /*5160*/  LEA R190, R15, R16, 0x3 ;  /* 0x000000100fbe7211 */ /* 0x000fe200078e18ff */
[----:B------:R-:W1:Y:S01]  /*5170*/  SHFL.BFLY PT, R3, R8, 0x1, 0x1f ;  /* 0x0c201f0008037f89 */ /* 0x000e6200000e0000 */
[----:B------:R-:W-:-:S03]  /*5180*/  SHF.L.U32 R189, R14, 0x1f, RZ ;  /* 0x0000001f0ebd7819 */ /* 0x000fc600000006ff */
[----:B------:R-:W2:Y:S01]  /*5190*/  SHFL.BFLY PT, R187, R184, 0x1, 0x1f ;  /* 0x0c201f00b8bb7f89 */ /* 0x000ea200000e0000 */
[----:B-1----:R-:W-:Y:S02]  /*51a0*/  FMNMX R185, R8, R3, !PT ;  /* 0x0000000308b97209 */ /* 0x002fe40007800000 */
[----:B--2---:R-:W-:-:S03]  /*51b0*/  FMNMX R187, R184, R187, !PT ;  /* 0x000000bbb8bb7209 */ /* 0x004fc60007800000 */
[----:B------:R-:W1:Y:S04]  /*51c0*/  SHFL.BFLY PT, R6, R185, 0x2, 0x1f ;  /* 0x0c401f00b9067f89 */ /* 0x000e6800000e0000 */
[----:B------:R-:W2:Y:S01]  /*51d0*/  SHFL.BFLY PT, R186, R187, 0x2, 0x1f ;  /* 0x0c401f00bbba7f89 */ /* 0x000ea200000e0000 */
[----:B-1----:R-:W-:-:S04]  /*51e0*/  FMNMX R3, R185, R6, !PT ;  /* 0x00000006b9037209 */ /* 0x002fc80007800000 */
[----:B------:R-:W-:Y:S02]  /*51f0*/  FSETP.NEU.AND P2, PT, R3, -INF , PT ;  /* 0xff8000000300780b */ /* 0x000fe40003f4d000 */
[----:B--2---:R-:W-:Y:S01]  /*5200*/  FMNMX R6, R187, R186, !PT ;  /* 0x000000babb067209 */ /* 0x004fe20007800000 */
[----:B------:R-:W-:Y:S01]  /*5210*/  IMAD R186, R7, 0x8, R10 ;  /* 0x0000000807ba7824 */ /* 0x000fe200078e020a */
[----:B------:R-:W-:Y:S02]  /*5220*/  FSEL R192, R3, RZ, P2 ;  /* 0x000000ff03c07208 */ /* 0x000fe40001000000 */
[----:B------:R-:W-:Y:S02]  /*5230*/  FSETP.NEU.AND P3, PT, R6, -INF , PT ;  /* 0xff8000000600780b */ /* 0x000fe40003f6d000 */
[----:B------:R-:W-:Y:S01]  /*5240*/  PRMT R186, RZ, 0x654, R186 ;  /* 0x00000654ffba7816 */ /* 0x000fe200000000ba */
[----:B------:R-:W-:Y:S01]  /*5250*/  FADD R8, -R192, R19 ;  /* 0x00000013c0087221 */ /* 0x000fe20000000100 */
[----:B------:R-:W-:-:S02]  /*5260*/  FSEL R184, R6, RZ, P3 ;  /* 0x000000ff06b87208 */ /* 0x000fc40001800000 */
[----:B------:R1:W-:Y:S01]  /*5270*/  SYNCS.ARRIVE.TRANS64.RED.A1T0 RZ, [R186+URZ], RZ ;  /* 0x000000ffbaff79a7 */ /* 0x0003e2000810043f */
[----:B------:R-:W-:Y:S02]  /*5280*/  FMUL R8, R8, UR15 ;  /* 0x0000000f08087c20 */ /* 0x000fe40008400000 */
[C---:B------:R-:W-:Y:S01]  /*5290*/  FADD R9, -R184.reuse, R9 ;  /* 0x00000009b8097221 */ /* 0x040fe20000000100 */
[----:B------:R-:W-:Y:S02]  /*52a0*/  FMUL R185, R184, UR15 ;  /* 0x0000000fb8b97c20 */ /* 0x000fe40008400000 */
[----:B------:R-:W-:Y:S01]  /*52b0*/  FSETP.GEU.AND P3, PT, R8, -126, PT ;  /* 0xc2fc00000800780b */ /* 0x000fe20003f6e000 */
[----:B------:R-:W-:Y:S01]  /*52c0*/  FMUL R9, R9, UR15 ;  /* 0x0000000f09097c20 */ /* 0x000fe20008400000 */
[----:B------:R-:W2:Y:S01]  /*52d0*/  SYNCS.PHASECHK.TRANS64.TRYWAIT P2, [R190+URZ+0x23000], R189 ;  /* 0x023000bdbe0075a7 */ /* 0x000ea2000804017f */
[--C-:B------:R-:W-:Y:S01]  /*52e0*/  FFMA R26, R26, UR15, -R185.reuse ;  /* 0x0000000f1a1a7c23 */ /* 0x100fe200080008b9 */
[--C-:B------:R-:W-:Y:S01]  /*52f0*/  FFMA R27, R27, UR15, -R185.reuse ;  /* 0x0000000f1b1b7c23 */ /* 0x100fe200080008b9 */
[----:B------:R-:W-:Y:S01]  /*5300*/  FFMA R19, R30, UR15, -R185 ;  /* 0x0000000f1e137c23 */ /* 0x000fe200080008b9 */
[----:B------:R-:W-:-:S02]  /*5310*/  FSETP.GEU.AND P4, PT, R9, -126, PT ;  /* 0xc2fc00000900780b */ /* 0x000fc40003f8e000 */
[----:B------:R-:W-:Y:S02]  /*5320*/  FSETP.GEU.AND P5, PT, R26, -126, PT ;  /* 0xc2fc00001a00780b */ /* 0x000fe40003fae000 */
[----:B------:R-:W-:-:S03]  /*5330*/  FSETP.GEU.AND P6, PT, R27, -126, PT ;  /* 0xc2fc00001b00780b */ /* 0x000fc60003fce000 */
[----:B------:R-:W-:-:S04]  /*5340*/  @!P3 FMUL R8, R8, 0.5 ;  /* 0x3f0000000808b820 */ /* 0x000fc80000400000 */
[----:B------:R3:W4:Y:S02]  /*5350*/  MUFU.EX2 R184, R8 ;  /* 0x0000000800b87308 */ /* 0x0007240000000800 */
[----:B------:R-:W-:Y:S02]  /*5360*/  @!P4 FMUL R9, R9, 0.5 ;  /* 0x3f0000000909c820 */ /* 0x000fe40000400000 */
[----:B------:R-:W-:-:S04]  /*5370*/  @!P5 FMUL R26, R26, 0.5 ;  /* 0x3f0000001a1ad820 */ /* 0x000fc80000400000 */
[----:B-1----:R3:W1:Y:S02]  /*5380*/  MUFU.EX2 R186, R9 ;  /* 0x0000000900ba7308 */ /* 0x0026640000000800 */
[----:B-1234-:R-:W-:Y:S05]  /*5390*/  @!P2 BRA `(.L_x_31) ;  /* 0x000000500000a947 */ /* 0x01efea0003800000 */
.L_x_79:
[----:B------:R-:W-:Y:S05]  /*53a0*/  BSYNC B0 ;  /* 0x0000000000007941 */ /* 0x000fea0003800000 */
.L_x_30:
[----:B------:R-:W-:Y:S01]  /*53b0*/  FSETP.GEU.AND P2, PT, R19, -126, PT ;  /* 0xc2fc00001300780b */ /* 0x000fe20003f4e000 */
[----:B------:R-:W-:Y:S01]  /*53c0*/  @!P6 FMUL R27, R27, 0.5 ;  /* 0x3f0000001b1be820 */ /* 0x000fe20000400000 */
[----:B------:R-:W2:Y:S01]  /*53d0*/  MUFU.EX2 R187, R26 ;  /* 0x0000001a00bb7308 */ /* 0x000ea20000000800 */
[----:B------:R-:W-:Y:S01]  /*53e0*/  FMUL R9, R192, UR15 ;  /* 0x0000000fc0097c20 */ /* 0x000fe20008400000 */
[----:B-1----:R-:W-:Y:S01]  /*53f0*/  FFMA R190, R31, UR15, -R185 ;  /* 0x0000000f1fbe7c23 */ /* 0x002fe200080008b9 */
[----:B------:R-:W-:Y:S01]  /*5400*/  @!P3 FMUL R184, R184, R184 ;  /* 0x000000b8b8b8b220 */ /* 0x000fe20000400000 */
[----:B------:R-:W-:Y:S01]  /*5410*/  @!P4 FMUL R186, R186, R186 ;  /* 0x000000bababac220 */ /* 0x000fe20000400000 */
[--C-:B------:R-:W-:Y:S01]  /*5420*/  FFMA R31, R28, UR15, -R9.reuse ;  /* 0x0000000f1c1f7c23 */ /* 0x100fe20008000809 */
[--C-:B------:R-:W-:Y:S01]  /*5430*/  FFMA R24, R24, UR15, -R9.reuse ;  /* 0x0000000f18187c23 */ /* 0x100fe20008000809 */
[--C-:B------:R-:W-:Y:S01]  /*5440*/  FFMA R25, R25, UR15, -R9.reuse ;  /* 0x0000000f19197c23 */ /* 0x100fe20008000809 */
[----:B------:R-:W1:Y:S01]  /*5450*/  MUFU.EX2 R30, R27 ;  /* 0x0000001b001e7308 */ /* 0x000e620000000800 */
[--C-:B------:R-:W-:Y:S01]  /*5460*/  FFMA R189, R29, UR15, -R9.reuse ;  /* 0x0000000f1dbd7c23 */ /* 0x100fe20008000809 */
[----:B------:R-:W-:Y:S01]  /*5470*/  FSETP.GEU.AND P3, PT, R190, -126, PT ;  /* 0xc2fc0000be00780b */ /* 0x000fe20003f6e000 */
[----:B------:R-:W-:Y:S01]  /*5480*/  @!P2 FMUL R19, R19, 0.5 ;  /* 0x3f0000001313a820 */ /* 0x000fe20000400000 */
[----:B------:R-:W-:Y:S01]  /*5490*/  FSETP.GEU.AND P4, PT, R24, -126, PT ;  /* 0xc2fc00001800780b */ /* 0x000fe20003f8e000 */
[--C-:B------:R-:W-:Y:S01]  /*54a0*/  FFMA R194, R37, UR15, -R9.reuse ;  /* 0x0000000f25c27c23 */ /* 0x100fe20008000809 */
[----:B------:R-:W-:Y:S01]  /*54b0*/  MOV R8, UR30 ;  /* 0x0000001e00087c02 */ /* 0x000fe20008000f00 */
[----:B------:R-:W-:Y:S01]  /*54c0*/  FFMA R191, R32, UR15, -R9 ;  /* 0x0000000f20bf7c23 */ /* 0x000fe20008000809 */
[----:B------:R-:W-:Y:S01]  /*54d0*/  FFMA R37, R34, UR15, -R185 ;  /* 0x0000000f22257c23 */ /* 0x000fe200080008b9 */
[----:B------:R-:W3:Y:S01]  /*54e0*/  MUFU.EX2 R19, R19 ;  /* 0x0000001300137308 */ /* 0x000ee20000000800 */
[----:B--2---:R-:W-:Y:S01]  /*54f0*/  @!P5 FMUL R187, R187, R187 ;  /* 0x000000bbbbbbd220 */ /* 0x004fe20000400000 */
[----:B------:R-:W-:Y:S01]  /*5500*/  FSETP.GEU.AND P5, PT, R25, -126, PT ;  /* 0xc2fc00001900780b */ /* 0x000fe20003fae000 */
[----:B------:R-:W-:Y:S01]  /*5510*/  IMAD R8, R15, 0x700, R8 ;  /* 0x000007000f087824 */ /* 0x000fe200078e0208 */
[----:B------:R-:W-:Y:S05]  /*5520*/  WARPSYNC.ALL ;  /* 0x0000000000007948 */ /* 0x000fea0003800000 */
[----:B-1----:R-:W-:Y:S01]  /*5530*/  @!P6 FMUL R30, R30, R30 ;  /* 0x0000001e1e1ee220 */ /* 0x002fe20000400000 */
[----:B------:R-:W-:Y:S01]  /*5540*/  FSETP.GEU.AND P6, PT, R31, -126, PT ;  /* 0xc2fc00001f00780b */ /* 0x000fe20003fce000 */
[----:B------:R-:W-:Y:S01]  /*5550*/  @!P3 FMUL R190, R190, 0.5 ;  /* 0x3f000000bebeb820 */ /* 0x000fe20000400000 */
[----:B------:R-:W-:Y:S01]  /*5560*/  @!P4 FMUL R24, R24, 0.5 ;  /* 0x3f0000001818c820 */ /* 0x000fe20000400000 */
[----:B------:R-:W-:-:S02]  /*5570*/  VIADD R26, R8, 0x200 ;  /* 0x00000200081a7836 */ /* 0x000fc40000000000 */
[--C-:B------:R-:W-:Y:S01]  /*5580*/  FFMA R192, R33, UR15, -R9.reuse ;  /* 0x0000000f21c07c23 */ /* 0x100fe20008000809 */
[----:B------:R-:W-:Y:S01]  /*5590*/  @!P5 FMUL R25, R25, 0.5 ;  /* 0x3f0000001919d820 */ /* 0x000fe20000400000 */
[----:B------:R-:W1:Y:S01]  /*55a0*/  MUFU.EX2 R28, R190 ;  /* 0x000000be001c7308 */ /* 0x000e620000000800 */
[----:B---3--:R-:W-:Y:S01]  /*55b0*/  @!P2 FMUL R19, R19, R19 ;  /* 0x000000131313a220 */ /* 0x008fe20000400000 */
[----:B------:R-:W-:Y:S01]  /*55c0*/  FSETP.GEU.AND P2, PT, R189, -126, PT ;  /* 0xc2fc0000bd00780b */ /* 0x000fe20003f4e000 */
[--C-:B------:R-:W-:Y:S01]  /*55d0*/  FFMA R193, R36, UR15, -R9.reuse ;  /* 0x0000000f24c17c23 */ /* 0x100fe20008000809 */
[----:B------:R-:W-:Y:S01]  /*55e0*/  R2UR UR18, R26 ;  /* 0x000000001a1272ca */ /* 0x000fe200000e0000 */
[--C-:B------:R-:W-:Y:S01]  /*55f0*/  FFMA R195, R40, UR15, -R9.reuse ;  /* 0x0000000f28c37c23 */ /* 0x100fe20008000809 */
[----:B------:R-:W-:Y:S01]  /*5600*/  IADD3 R26, R8, 0x400, RZ ;  /* 0x00000400081a7810 */ /* 0x000fe20007ffe0ff */
[----:B------:R-:W-:Y:S01]  /*5610*/  @!P6 FMUL R31, R31, 0.5 ;  /* 0x3f0000001f1fe820 */ /* 0x000fe20000400000 */
[----:B------:R2:W3:Y:S01]  /*5620*/  MUFU.EX2 R29, R24 ;  /* 0x00000018001d7308 */ /* 0x0004e20000000800 */
[--C-:B------:R-:W-:Y:S01]  /*5630*/  FFMA R196, R41, UR15, -R9.reuse ;  /* 0x0000000f29c47c23 */ /* 0x100fe20008000809 */
[----:B------:R-:W-:Y:S01]  /*5640*/  R2UR UR26, R26 ;  /* 0x000000001a1a72ca */ /* 0x000fe200000e0000 */
[--C-:B------:R-:W-:Y:S01]  /*5650*/  FFMA R197, R44, UR15, -R9.reuse ;  /* 0x0000000f2cc57c23 */ /* 0x100fe20008000809 */
[----:B------:R-:W-:Y:S01]  /*5660*/  IADD3 R26, R8, 0x600, RZ ;  /* 0x00000600081a7810 */ /* 0x000fe20007ffe0ff */
[--C-:B------:R-:W-:Y:S01]  /*5670*/  FFMA R198, R45, UR15, -R9.reuse ;  /* 0x0000000f2dc67c23 */ /* 0x100fe20008000809 */
[--C-:B------:R-:W-:Y:S01]  /*5680*/  FFMA R48, R48, UR15, -R9.reuse ;  /* 0x0000000f30307c23 */ /* 0x100fe20008000809 */
[----:B------:R-:W-:Y:S01]  /*5690*/  @!P2 FMUL R189, R189, 0.5 ;  /* 0x3f000000bdbda820 */ /* 0x000fe20000400000 */
[----:B------:R4:W5:Y:S01]  /*56a0*/  MUFU.EX2 R32, R25 ;  /* 0x0000001900207308 */ /* 0x0009620000000800 */
[----:B--2---:R-:W-:Y:S01]  /*56b0*/  IADD3 R24, R8, 0x100, RZ ;  /* 0x0000010008187810 */ /* 0x004fe20007ffe0ff */
[--C-:B------:R-:W-:Y:S01]  /*56c0*/  FFMA R49, R49, UR15, -R9.reuse ;  /* 0x0000000f31317c23 */ /* 0x100fe20008000809 */
[--C-:B------:R-:W-:Y:S01]  /*56d0*/  FFMA R52, R52, UR15, -R9.reuse ;  /* 0x0000000f34347c23 */ /* 0x100fe20008000809 */
[----:B------:R-:W-:Y:S01]  /*56e0*/  FFMA R53, R53, UR15, -R9 ;  /* 0x0000000f35357c23 */ /* 0x000fe20008000809 */
[----:B------:R-:W-:Y:S01]  /*56f0*/  R2UR UR10, R24 ;  /* 0x00000000180a72ca */ /* 0x000fe200000e0000 */
[----:B-1----:R-:W-:Y:S01]  /*5700*/  @!P3 FMUL R28, R28, R28 ;  /* 0x0000001c1c1cb220 */ /* 0x002fe20000400000 */
[----:B------:R-:W-:Y:S01]  /*5710*/  IADD3 R24, R8, 0x300, RZ ;  /* 0x0000030008187810 */ /* 0x000fe20007ffe0ff */
[----:B------:R-:W1:Y:S01]  /*5720*/  MUFU.EX2 R31, R31 ;  /* 0x0000001f001f7308 */ /* 0x000e620000000800 */
[----:B------:R-:W-:Y:S01]  /*5730*/  MOV R9, 0x80000020 ;  /* 0x8000002000097802 */ /* 0x000fe20000000f00 */
[----:B---3--:R-:W-:Y:S01]  /*5740*/  @!P4 FMUL R29, R29, R29 ;  /* 0x0000001d1d1dc220 */ /* 0x008fe20000400000 */
[----:B------:R-:W-:Y:S01]  /*5750*/  R2UR UR22, R24 ;  /* 0x00000000181672ca */ /* 0x000fe200000e0000 */
[----:B------:R-:W-:Y:S01]  /*5760*/  VIADD R24, R8, 0x500 ;  /* 0x0000050008187836 */ /* 0x000fe20000000000 */
[----:B------:R-:W-:Y:S01]  /*5770*/  R2UR UR38, R26 ;  /* 0x000000001a2672ca */ /* 0x000fe200000e0000 */
[----:B------:R-:W-:Y:S01]  /*5780*/  VIADD R26, R8, 0x240 ;  /* 0x00000240081a7836 */ /* 0x000fe20000000000 */
[----:B----4-:R-:W-:Y:S01]  /*5790*/  MOV R25, 0x80000020 ;  /* 0x8000002000197802 */ /* 0x010fe20000000f00 */
[----:B------:R-:W2:Y:S01]  /*57a0*/  MUFU.EX2 R34, R189 ;  /* 0x000000bd00227308 */ /* 0x000ea20000000800 */
[----:B------:R-:W-:Y:S01]  /*57b0*/  R2UR UR34, R24 ;  /* 0x00000000182272ca */ /* 0x000fe200000e0000 */
[----:B-----5:R-:W-:Y:S01]  /*57c0*/  @!P5 FMUL R32, R32, R32 ;  /* 0x000000202020d220 */ /* 0x020fe20000400000 */
[----:B------:R-:W-:Y:S01]  /*57d0*/  MOV R27, 0x80000020 ;  /* 0x80000020001b7802 */ /* 0x000fe20000000f00 */
[-C--:B------:R-:W-:Y:S01]  /*57e0*/  FMUL R152, R152, R184.reuse ;  /* 0x000000b898987220 */ /* 0x080fe20000400000 */
[C---:B------:R-:W-:Y:S01]  /*57f0*/  IADD3 R24, R8.reuse, 0x140, RZ ;  /* 0x0000014008187810 */ /* 0x040fe20007ffe0ff */
[-C--:B------:R-:W-:Y:S01]  /*5800*/  FMUL R153, R153, R184.reuse ;  /* 0x000000b899997220 */ /* 0x080fe20000400000 */
[----:B------:R-:W-:Y:S01]  /*5810*/  R2UR UR6, R8 ;  /* 0x00000000080672ca */ /* 0x000fe200000e0000 */
[-C--:B------:R-:W-:Y:S01]  /*5820*/  FMUL R156, R156, R184.reuse ;  /* 0x000000b89c9c7220 */ /* 0x080fe20000400000 */
[----:B-1----:R-:W-:Y:S01]  /*5830*/  @!P6 FMUL R31, R31, R31 ;  /* 0x0000001f1f1fe220 */ /* 0x002fe20000400000 */
[----:B------:R-:W-:Y:S01]  /*5840*/  R2UR UR7, R9 ;  /* 0x00000000090772ca */ /* 0x000fe200000e0000 */
[-C--:B------:R-:W-:Y:S01]  /*5850*/  FMUL R157, R157, R184.reuse ;  /* 0x000000b89d9d7220 */ /* 0x080fe20000400000 */
[-C--:B------:R-:W-:Y:S01]  /*5860*/  FMUL R160, R160, R184.reuse ;  /* 0x000000b8a0a07220 */ /* 0x080fe20000400000 */
[-C--:B------:R-:W-:Y:S01]  /*5870*/  FMUL R161, R161, R184.reuse ;  /* 0x000000b8a1a17220 */ /* 0x080fe20000400000 */
[-C--:B------:R-:W-:Y:S01]  /*5880*/  FMUL R164, R164, R184.reuse ;  /* 0x000000b8a4a47220 */ /* 0x080fe20000400000 */
[----:B------:R-:W-:Y:S01]  /*5890*/  FMUL R165, R165, R184 ;  /* 0x000000b8a5a57220 */ /* 0x000fe20000400000 */
[----:B------:R-:W-:Y:S01]  /*58a0*/  FMUL R154, R154, R186 ;  /* 0x000000ba9a9a7220 */ /* 0x000fe20000400000 */
[----:B--2---:R-:W-:Y:S01]  /*58b0*/  @!P2 FMUL R34, R34, R34 ;  /* 0x000000222222a220 */ /* 0x004fe20000400000 */
[-C--:B------:R-:W-:Y:S01]  /*58c0*/  FMUL R155, R155, R186.reuse ;  /* 0x000000ba9b9b7220 */ /* 0x080fe20000400000 */
[-C--:B------:R-:W-:Y:S01]  /*58d0*/  FMUL R158, R158, R186.reuse ;  /* 0x000000ba9e9e7220 */ /* 0x080fe20000400000 */
[-C--:B------:R-:W-:Y:S01]  /*58e0*/  FMUL R159, R159, R186.reuse ;  /* 0x000000ba9f9f7220 */ /* 0x080fe20000400000 */
[-C--:B------:R-:W-:Y:S01]  /*58f0*/  FMUL R162, R162, R186.reuse ;  /* 0x000000baa2a27220 */ /* 0x080fe20000400000 */
[-C--:B------:R-:W-:Y:S01]  /*5900*/  FMUL R163, R163, R186.reuse ;  /* 0x000000baa3a37220 */ /* 0x080fe20000400000 */
[-C--:B------:R-:W-:Y:S01]  /*5910*/  FMUL R166, R166, R186.reuse ;  /* 0x000000baa6a67220 */ /* 0x080fe20000400000 */
[----:B------:R-:W-:Y:S01]  /*5920*/  FMUL R167, R167, R186 ;  /* 0x000000baa7a77220 */ /* 0x000fe20000400000 */
[----:B------:R-:W-:Y:S01]  /*5930*/  R2UR UR11, R25 ;  /* 0x00000000190b72ca */ /* 0x000fe200000e0000 */
[-C--:B------:R-:W-:Y:S01]  /*5940*/  FMUL R136, R136, R184.reuse ;  /* 0x000000b888887220 */ /* 0x080fe20000400000 */
        /* <DEDUP_REMOVED lines=13> */
[----:B------:R-:W-:Y:S01]  /*5a20*/  FMUL R149, R149, R184 ;  /* 0x000000b895957220 */ /* 0x000fe20000400000 */
[----:B------:R-:W-:Y:S01]  /*5a30*/  R2UR UR50, R26 ;  /* 0x000000001a3272ca */ /* 0x000fe200000e0000 */
[-C--:B------:R-:W-:Y:S01]  /*5a40*/  FMUL R138, R138, R186.reuse ;  /* 0x000000ba8a8a7220 */ /* 0x080fe20000400000 */
[----:B------:R-:W-:Y:S01]  /*5a50*/  R2UR UR51, R27 ;  /* 0x000000001b3372ca */ /* 0x000fe200000e0000 */
[-C--:B------:R-:W-:Y:S01]  /*5a60*/  FMUL R139, R139, R186.reuse ;  /* 0x000000ba8b8b7220 */ /* 0x080fe20000400000 */
[----:B------:R-:W-:Y:S01]  /*5a70*/  F2FP.F16.F32.PACK_AB R25, R30, R187 ;  /* 0x000000bb1e19723e */ /* 0x000fe200000000ff */
[-C--:B------:R-:W-:Y:S01]  /*5a80*/  FMUL R142, R142, R186.reuse ;  /* 0x000000ba8e8e7220 */ /* 0x080fe20000400000 */
[----:B------:R-:W-:Y:S01]  /*5a90*/  F2FP.F16.F32.PACK_AB R27, R28, R19 ;  /* 0x000000131c1b723e */ /* 0x000fe200000000ff */
[-C--:B------:R-:W-:Y:S01]  /*5aa0*/  FMUL R143, R143, R186.reuse ;  /* 0x000000ba8f8f7220 */ /* 0x080fe20000400000 */
[----:B------:R-:W-:Y:S01]  /*5ab0*/  F2FP.F16.F32.PACK_AB R24, R32, R29 ;  /* 0x0000001d2018723e */ /* 0x000fe200000000ff */
[-C--:B------:R-:W-:Y:S01]  /*5ac0*/  FMUL R146, R146, R186.reuse ;  /* 0x000000ba92927220 */ /* 0x080fe20000400000 */
[----:B------:R-:W-:Y:S01]  /*5ad0*/  F2FP.F16.F32.PACK_AB R26, R34, R31 ;  /* 0x0000001f221a723e */ /* 0x000fe200000000ff */
[-C--:B------:R-:W-:Y:S01]  /*5ae0*/  FMUL R147, R147, R186.reuse ;  /* 0x000000ba93937220 */ /* 0x080fe20000400000 */
[-C--:B------:R-:W-:Y:S01]  /*5af0*/  FMUL R150, R150, R186.reuse ;  /* 0x000000ba96967220 */ /* 0x080fe20000400000 */
[----:B------:R-:W-:Y:S01]  /*5b00*/  FMUL R151, R151, R186 ;  /* 0x000000ba97977220 */ /* 0x000fe20000400000 */
[----:B------:R-:W-:Y:S01]  /*5b10*/  WARPGROUP.ARRIVE ;  /* 0x00000000000079c5 */ /* 0x000fe20000000000 */
[-C--:B------:R-:W-:Y:S01]  /*5b20*/  FMUL R120, R120, R184.reuse ;  /* 0x000000b878787220 */ /* 0x080fe20000400000 */
[-C--:B------:R-:W-:Y:S01]  /*5b30*/  FMUL R121, R121, R184.reuse ;  /* 0x000000b879797220 */ /* 0x080fe20000400000 */
[-C--:B------:R-:W-:Y:S01]  /*5b40*/  FMUL R124, R124, R184.reuse ;  /* 0x000000b87c7c7220 */ /* 0x080fe20000400000 */
[-C--:B------:R-:W-:Y:S01]  /*5b50*/  FMUL R125, R125, R184.reuse ;  /* 0x000000b87d7d7220 */ /* 0x080fe20000400000 */
[-C--:B------:R-:W-:Y:S01]  /*5b60*/  FMUL R128, R128, R184.reuse ;  /* 0x000000b880807220 */ /* 0x080fe20000400000 */
[----:B------:R-:W-:Y:S01]  /*5b70*/  HGMMA.64x32x16.F32 R152, R24, gdesc[UR4].tnspB, R152, gsb0 ;  /* 0x4060000418987df0 */ /* 0x000fe20008000898 */
[-C--:B------:R-:W-:Y:S01]  /*5b80*/  FMUL R129, R129, R184.reuse ;  /* 0x000000b881817220 */ /* 0x080fe20000400000 */
[-C--:B------:R-:W-:Y:S01]  /*5b90*/  FMUL R132, R132, R184.reuse ;  /* 0x000000b884847220 */ /* 0x080fe20000400000 */
[----:B------:R-:W-:Y:S01]  /*5ba0*/  FMUL R133, R133, R184 ;  /* 0x000000b885857220 */ /* 0x000fe20000400000 */
[-C--:B------:R-:W-:Y:S01]  /*5bb0*/  FMUL R122, R122, R186.reuse ;  /* 0x000000ba7a7a7220 */ /* 0x080fe20000400000 */
[-C--:B------:R-:W-:Y:S01]  /*5bc0*/  FMUL R123, R123, R186.reuse ;  /* 0x000000ba7b7b7220 */ /* 0x080fe20000400000 */
[-C--:B------:R-:W-:Y:S01]  /*5bd0*/  FMUL R126, R126, R186.reuse ;  /* 0x000000ba7e7e7220 */ /* 0x080fe20000400000 */
[-C--:B------:R-:W-:Y:S01]  /*5be0*/  FMUL R127, R127, R186.reuse ;  /* 0x000000ba7f7f7220 */ /* 0x080fe20000400000 */
[-C--:B------:R-:W-:Y:S01]  /*5bf0*/  FMUL R130, R130, R186.reuse ;  /* 0x000000ba82827220 */ /* 0x080fe20000400000 */
        /* <DEDUP_REMOVED lines=40> */
[----:B------:R-:W-:Y:S01]  /*5e80*/  FMUL R81, R81, R184 ;  /* 0x000000b851517220 */ /* 0x000fe20000400000 */
[----:B------:R-:W-:-:S02]  /*5e90*/  WARPGROUP.DEPBAR.LE gsb0, 0x0 ;  /* 0x00008000000079c5 */ /* 0x000fc40000010000 */
[----:B------:R-:W-:Y:S01]  /*5ea0*/  WARPGROUP.ARRIVE ;  /* 0x00000000000079c5 */ /* 0x000fe20000000000 */
[-C--:B------:R-:W-:Y:S01]  /*5eb0*/  FMUL R84, R84, R184.reuse ;  /* 0x000000b854547220 */ /* 0x080fe20000400000 */
[----:B------:R-:W-:Y:S01]  /*5ec0*/  FMUL R85, R85, R184 ;  /* 0x000000b855557220 */ /* 0x000fe20000400000 */
[-C--:B------:R-:W-:Y:S01]  /*5ed0*/  FMUL R74, R74, R186.reuse ;  /* 0x000000ba4a4a7220 */ /* 0x080fe20000400000 */
[-C--:B------:R-:W-:Y:S01]  /*5ee0*/  FMUL R75, R75, R186.reuse ;  /* 0x000000ba4b4b7220 */ /* 0x080fe20000400000 */
[-C--:B------:R-:W-:Y:S01]  /*5ef0*/  FMUL R78, R78, R186.reuse ;  /* 0x000000ba4e4e7220 */ /* 0x080fe20000400000 */
[----:B------:R-:W-:Y:S01]  /*5f00*/  HGMMA.64x32x16.F32 R136, R24, gdesc[UR8].tnspB, R136, gsb0 ;  /* 0x4060000818887df0 */ /* 0x000fe20008000888 */
[-C--:B------:R-:W-:Y:S01]  /*5f10*/  FMUL R79, R79, R186.reuse ;  /* 0x000000ba4f4f7220 */ /* 0x080fe20000400000 */
[-C--:B------:R-:W-:Y:S01]  /*5f20*/  FMUL R82, R82, R186.reuse ;  /* 0x000000ba52527220 */ /* 0x080fe20000400000 */
[-C--:B------:R-:W-:Y:S01]  /*5f30*/  FMUL R83, R83, R186.reuse ;  /* 0x000000ba53537220 */ /* 0x080fe20000400000 */
[-C--:B------:R-:W-:Y:S01]  /*5f40*/  FMUL R86, R86, R186.reuse ;  /* 0x000000ba56567220 */ /* 0x080fe20000400000 */
[----:B------:R-:W-:Y:S01]  /*5f50*/  FMUL R87, R87, R186 ;  /* 0x000000ba57577220 */ /* 0x000fe20000400000 */
[----:B------:R-:W-:Y:S01]  /*5f60*/  FSETP.GEU.AND P3, PT, R191, -126, PT ;  /* 0xc2fc0000bf00780b */ /* 0x000fe20003f6e000 */
[-C--:B------:R-:W-:Y:S01]  /*5f70*/  FMUL R56, R56, R184.reuse ;  /* 0x000000b838387220 */ /* 0x080fe20000400000 */
[----:B------:R-:W-:Y:S01]  /*5f80*/  FSETP.GEU.AND P4, PT, R192, -126, PT ;  /* 0xc2fc0000c000780b */ /* 0x000fe20003f8e000 */
[-C--:B------:R-:W-:Y:S01]  /*5f90*/  FMUL R57, R57, R184.reuse ;  /* 0x000000b839397220 */ /* 0x080fe20000400000 */
[----:B------:R-:W-:Y:S01]  /*5fa0*/  FSETP.GEU.AND P5, PT, R37, -126, PT ;  /* 0xc2fc00002500780b */ /* 0x000fe20003fae000 */
        /* <DEDUP_REMOVED lines=14> */
[----:B------:R-:W-:Y:S01]  /*6090*/  @!P3 FMUL R191, R191, 0.5 ;  /* 0x3f000000bfbfb820 */ /* 0x000fe20000400000 */
[----:B------:R-:W-:Y:S01]  /*60a0*/  @!P4 FMUL R192, R192, 0.5 ;  /* 0x3f000000c0c0c820 */ /* 0x000fe20000400000 */
[----:B------:R-:W-:Y:S01]  /*60b0*/  @!P5 FMUL R37, R37, 0.5 ;  /* 0x3f0000002525d820 */ /* 0x000fe20000400000 */
[--C-:B------:R-:W-:Y:S01]  /*60c0*/  FFMA R40, R35, UR15, -R185.reuse ;  /* 0x0000000f23287c23 */ /* 0x100fe200080008b9 */
[----:B------:R-:W1:Y:S01]  /*60d0*/  MUFU.EX2 R33, R191 ;  /* 0x000000bf00217308 */ /* 0x000e620000000800 */
[--C-:B------:R-:W-:Y:S01]  /*60e0*/  FFMA R41, R38, UR15, -R185.reuse ;  /* 0x0000000f26297c23 */ /* 0x100fe200080008b9 */
[--C-:B------:R-:W-:Y:S01]  /*60f0*/  FFMA R189, R39, UR15, -R185.reuse ;  /* 0x0000000f27bd7c23 */ /* 0x100fe200080008b9 */
[----:B------:R-:W-:Y:S01]  /*6100*/  FSETP.GEU.AND P2, PT, R193, -126, PT ;  /* 0xc2fc0000c100780b */ /* 0x000fe20003f4e000 */
[--C-:B------:R-:W-:Y:S01]  /*6110*/  FFMA R47, R47, UR15, -R185.reuse ;  /* 0x0000000f2f2f7c23 */ /* 0x100fe200080008b9 */
[----:B------:R-:W-:Y:S01]  /*6120*/  FSETP.GEU.AND P6, PT, R40, -126, PT ;  /* 0xc2fc00002800780b */ /* 0x000fe20003fce000 */
[--C-:B------:R-:W-:Y:S01]  /*6130*/  FFMA R54, R54, UR15, -R185.reuse ;  /* 0x0000000f36367c23 */ /* 0x100fe200080008b9 */
[----:B------:R-:W-:Y:S01]  /*6140*/  IADD3 R44, R8, 0x40, RZ ;  /* 0x00000040082c7810 */ /* 0x000fe20007ffe0ff */
[----:B------:R-:W2:Y:S01]  /*6150*/  MUFU.EX2 R36, R192 ;  /* 0x000000c000247308 */ /* 0x000ea20000000800 */
[----:B------:R-:W-:Y:S01]  /*6160*/  MOV R45, 0x80000020 ;  /* 0x80000020002d7802 */ /* 0x000fe20000000f00 */
[----:B------:R-:W-:Y:S01]  /*6170*/  FFMA R55, R55, UR15, -R185 ;  /* 0x0000000f37377c23 */ /* 0x000fe200080008b9 */
[----:B------:R-:W-:Y:S01]  /*6180*/  R2UR UR42, R44 ;  /* 0x000000002c2a72ca */ /* 0x000fe200000e0000 */
[----:B------:R-:W-:Y:S01]  /*6190*/  FFMA R13, R184, R13, R29 ;  /* 0x0000000db80d7223 */ /* 0x000fe2000000001d */
[----:B------:R-:W-:Y:S01]  /*61a0*/  R2UR UR43, R45 ;  /* 0x000000002d2b72ca */ /* 0x000fe200000e0000 */
[----:B------:R-:W-:Y:S01]  /*61b0*/  FFMA R45, R46, UR15, -R185 ;  /* 0x0000000f2e2d7c23 */ /* 0x000fe200080008b9 */
[----:B------:R-:W-:Y:S01]  /*61c0*/  IADD3 R190, R8, 0x340, RZ ;  /* 0x0000034008be7810 */ /* 0x000fe20007ffe0ff */
[----:B------:R-:W3:Y:S01]  /*61d0*/  MUFU.EX2 R9, R37 ;  /* 0x0000002500097308 */ /* 0x000ee20000000800 */
[----:B-1----:R-:W-:Y:S01]  /*61e0*/  @!P3 FMUL R33, R33, R33 ;  /* 0x000000212121b220 */ /* 0x002fe20000400000 */
[----:B------:R-:W-:Y:S01]  /*61f0*/  FSETP.GEU.AND P3, PT, R194, -126, PT ;  /* 0xc2fc0000c200780b */ /* 0x000fe20003f6e000 */
[----:B------:R-:W-:Y:S01]  /*6200*/  @!P6 FMUL R40, R40, 0.5 ;  /* 0x3f0000002828e820 */ /* 0x000fe20000400000 */
[----:B------:R-:W-:Y:S01]  /*6210*/  @!P2 FMUL R193, R193, 0.5 ;  /* 0x3f000000c1c1a820 */ /* 0x000fe20000400000 */
[----:B------:R-:W-:-:S02]  /*6220*/  WARPGROUP.DEPBAR.LE gsb0, 0x0 ;  /* 0x00008000000079c5 */ /* 0x000fc40000010000 */
[----:B------:R-:W-:Y:S01]  /*6230*/  WARPGROUP.ARRIVE ;  /* 0x00000000000079c5 */ /* 0x000fe20000000000 */
[----:B------:R-:W1:Y:S01]  /*6240*/  MUFU.EX2 R35, R193 ;  /* 0x000000c100237308 */ /* 0x000e620000000800 */
[----:B--2---:R-:W-:Y:S01]  /*6250*/  @!P4 FMUL R36, R36, R36 ;  /* 0x000000242424c220 */ /* 0x004fe20000400000 */
[----:B------:R-:W-:Y:S01]  /*6260*/  FSETP.GEU.AND P4, PT, R41, -126, PT ;  /* 0xc2fc00002900780b */ /* 0x000fe20003f8e000 */
[----:B------:R-:W-:Y:S01]  /*6270*/  FADD R32, R13, R32 ;  /* 0x000000200d207221 */ /* 0x000fe20000000000 */
[----:B------:R-:W-:Y:S01]  /*6280*/  MOV R191, 0x80000020 ;  /* 0x8000002000bf7802 */ /* 0x000fe20000000f00 */
[----:B------:R-:W-:Y:S01]  /*6290*/  HGMMA.64x32x16.F32 R120, R24, gdesc[UR16].tnspB, R120, gsb0 ;  /* 0x4060001018787df0 */ /* 0x000fe20008000878 */
[----:B------:R-:W-:Y:S01]  /*62a0*/  R2UR UR54, R190 ;  /* 0x00000000be3672ca */ /* 0x000fe200000e0000 */
[----:B------:R-:W-:Y:S01]  /*62b0*/  @!P3 FMUL R194, R194, 0.5 ;  /* 0x3f000000c2c2b820 */ /* 0x000fe20000400000 */
[----:B------:R-:W2:Y:S01]  /*62c0*/  MUFU.EX2 R40, R40 ;  /* 0x0000002800287308 */ /* 0x000ea20000000800 */
[----:B---3--:R-:W-:Y:S01]  /*62d0*/  @!P5 FMUL R9, R9, R9 ;  /* 0x000000090909d220 */ /* 0x008fe20000400000 */
[----:B------:R-:W-:Y:S01]  /*62e0*/  FSETP.GEU.AND P5, PT, R189, -126, PT ;  /* 0xc2fc0000bd00780b */ /* 0x000fe20003fae000 */
[--C-:B------:R-:W-:Y:S01]  /*62f0*/  FFMA R190, R43, UR15, -R185.reuse ;  /* 0x0000000f2bbe7c23 */ /* 0x100fe200080008b9 */
[----:B------:R-:W-:Y:S01]  /*6300*/  R2UR UR55, R191 ;  /* 0x00000000bf3772ca */ /* 0x000fe200000e0000 */
[----:B------:R-:W-:Y:S01]  /*6310*/  FFMA R191, R51, UR15, -R185 ;  /* 0x0000000f33bf7c23 */ /* 0x000fe200080008b9 */
[----:B------:R-:W-:Y:S01]  /*6320*/  IADD3 R192, R8, 0x80, RZ ;  /* 0x0000008008c07810 */ /* 0x000fe20007ffe0ff */
[----:B------:R-:W-:Y:S01]  /*6330*/  @!P4 FMUL R41, R41, 0.5 ;  /* 0x3f0000002929c820 */ /* 0x000fe20000400000 */
[----:B------:R3:W4:Y:S01]  /*6340*/  MUFU.EX2 R38, R194 ;  /* 0x000000c200267308 */ /* 0x0007220000000800 */
[----:B-1----:R-:W-:Y:S01]  /*6350*/  @!P2 FMUL R35, R35, R35 ;  /* 0x000000232323a220 */ /* 0x002fe20000400000 */
[----:B------:R-:W-:Y:S01]  /*6360*/  FSETP.GEU.AND P2, PT, R196, -126, PT ;  /* 0xc2fc0000c400780b */ /* 0x000fe20003f4e000 */
[----:B------:R-:W-:Y:S01]  /*6370*/  FFMA R187, R186, R12, R187 ;  /* 0x0000000cbabb7223 */ /* 0x000fe200000000bb */
[----:B------:R-:W-:Y:S01]  /*6380*/  R2UR UR6, R192 ;  /* 0x00000000c00672ca */ /* 0x000fe200000e0000 */
[----:B------:R-:W-:Y:S01]  /*6390*/  IMAD.MOV.U32 R13, RZ, RZ, -0x7fffffe0 ;  /* 0x80000020ff0d7424 */ /* 0x000fe200078e00ff */
[----:B------:R-:W-:Y:S01]  /*63a0*/  MOV R193, 0x80000020 ;  /* 0x8000002000c17802 */ /* 0x000fe20000000f00 */
[----:B------:R-:W-:Y:S01]  /*63b0*/  @!P5 FMUL R189, R189, 0.5 ;  /* 0x3f000000bdbdd820 */ /* 0x000fe20000400000 */
[----:B------:R1:W5:Y:S01]  /*63c0*/  MUFU.EX2 R37, R41 ;  /* 0x0000002900257308 */ /* 0x0003620000000800 */
[----:B--2---:R-:W-:Y:S01]  /*63d0*/  @!P6 FMUL R40, R40, R40 ;  /* 0x000000282828e220 */ /* 0x004fe20000400000 */
[----:B------:R-:W-:Y:S01]  /*63e0*/  FSETP.GEU.AND P6, PT, R195, -126, PT ;  /* 0xc2fc0000c300780b */ /* 0x000fe20003fce000 */
[----:B---3--:R-:W-:Y:S01]  /*63f0*/  VIADD R194, R8, 0x180 ;  /* 0x0000018008c27836 */ /* 0x008fe20000000000 */
[----:B------:R-:W-:Y:S01]  /*6400*/  R2UR UR7, R193 ;  /* 0x00000000c10772ca */ /* 0x000fe200000e0000 */
[----:B------:R-:W-:Y:S01]  /*6410*/  FADD R30, R187, R30 ;  /* 0x0000001ebb1e7221 */ /* 0x000fe20000000000 */
[----:B------:R-:W-:Y:S01]  /*6420*/  MOV R51, 0x80000020 ;  /* 0x8000002000337802 */ /* 0x000fe20000000f00 */
[----:B------:R-:W-:Y:S01]  /*6430*/  @!P2 FMUL R196, R196, 0.5 ;  /* 0x3f000000c4c4a820 */ /* 0x000fe20000400000 */
[----:B------:R2:W3:Y:S01]  /*6440*/  MUFU.EX2 R44, R189 ;  /* 0x000000bd002c7308 */ /* 0x0004e20000000800 */
[----:B----4-:R-:W-:Y:S01]  /*6450*/  @!P3 FMUL R38, R38, R38 ;  /* 0x000000262626b220 */ /* 0x010fe20000400000 */
[----:B-1----:R-:W-:Y:S01]  /*6460*/  FFMA R41, R42, UR15, -R185 ;  /* 0x0000000f2a297c23 */ /* 0x002fe200080008b9 */
[----:B------:R-:W-:Y:S01]  /*6470*/  IADD3 R12, R8, 0xc0, RZ ;  /* 0x000000c0080c7810 */ /* 0x000fe20007ffe0ff */
[----:B------:R-:W-:Y:S01]  /*6480*/  FADD R31, R32, R31 ;  /* 0x0000001f201f7221 */ /* 0x000fe20000000000 */
[----:B------:R-:W-:Y:S01]  /*6490*/  FADD R19, R30, R19 ;  /* 0x000000131e137221 */ /* 0x000fe20000000000 */
[----:B------:R-:W-:Y:S01]  /*64a0*/  IADD3 R7, R7, 0x1, RZ ;  /* 0x0000000107077810 */ /* 0x000fe20007ffe0ff */
[----:B------:R-:W-:Y:S01]  /*64b0*/  @!P6 FMUL R195, R195, 0.5 ;  /* 0x3f000000c3c3e820 */ /* 0x000fe20000400000 */
[----:B------:R-:W-:Y:S01]  /*64c0*/  FSETP.GEU.AND P3, PT, R41, -126, PT ;  /* 0xc2fc00002900780b */ /* 0x000fe20003f6e000 */
[----:B-----5:R-:W-:Y:S01]  /*64d0*/  @!P4 FMUL R37, R37, R37 ;  /* 0x000000252525c220 */ /* 0x020fe20000400000 */
[----:B------:R-:W1:Y:S01]  /*64e0*/  MUFU.EX2 R42, R196 ;  /* 0x000000c4002a7308 */ /* 0x000e620000000800 */
[----:B------:R-:W-:Y:S01]  /*64f0*/  FSETP.GEU.AND P4, PT, R190, -126, PT ;  /* 0xc2fc0000be00780b */ /* 0x000fe20003f8e000 */
[----:B--2---:R-:W-:Y:S01]  /*6500*/  FFMA R189, R50, UR15, -R185 ;  /* 0x0000000f32bd7c23 */ /* 0x004fe200080008b9 */
[----:B------:R-:W-:-:S02]  /*6510*/  VIADD R50, R8, 0x680 ;  /* 0x0000068008327836 */ /* 0x000fc40000000000 */
[----:B------:R-:W-:Y:S01]  /*6520*/  FADD R34, R31, R34 ;  /* 0x000000221f227221 */ /* 0x000fe20000000000 */
[----:B------:R-:W-:Y:S01]  /*6530*/  FADD R28, R19, R28 ;  /* 0x0000001c131c7221 */ /* 0x000fe20000000000 */
[----:B---3--:R-:W-:Y:S01]  /*6540*/  @!P5 FMUL R44, R44, R44 ;  /* 0x0000002c2c2cd220 */ /* 0x008fe20000400000 */
[----:B------:R2:W3:Y:S01]  /*6550*/  MUFU.EX2 R39, R195 ;  /* 0x000000c300277308 */ /* 0x0004e20000000800 */
[----:B------:R-:W-:Y:S02]  /*6560*/  FSETP.GEU.AND P5, PT, R197, -126, PT ;  /* 0xc2fc0000c500780b */ /* 0x000fe40003fae000 */
[----:B------:R-:W-:Y:S01]  /*6570*/  @!P3 FMUL R41, R41, 0.5 ;  /* 0x3f0000002929b820 */ /* 0x000fe20000400000 */
[----:B------:R-:W-:Y:S02]  /*6580*/  WARPGROUP.DEPBAR.LE gsb0, 0x0 ;  /* 0x00008000000079c5 */ /* 0x000fe40000010000 */
[----:B------:R-:W-:Y:S01]  /*6590*/  WARPGROUP.ARRIVE ;  /* 0x00000000000079c5 */ /* 0x000fe20000000000 */
[----:B------:R-:W-:-:S02]  /*65a0*/  @!P4 FMUL R190, R190, 0.5 ;  /* 0x3f000000bebec820 */ /* 0x000fc40000400000 */
[----:B------:R-:W4:Y:S01]  /*65b0*/  MUFU.EX2 R41, R41 ;  /* 0x0000002900297308 */ /* 0x000f220000000800 */
[----:B-1----:R-:W-:Y:S01]  /*65c0*/  @!P2 FMUL R42, R42, R42 ;  /* 0x0000002a2a2aa220 */ /* 0x002fe20000400000 */
[----:B------:R-:W-:Y:S01]  /*65d0*/  FSETP.GEU.AND P2, PT, R45, -126, PT ;  /* 0xc2fc00002d00780b */ /* 0x000fe20003f4e000 */
[----:B------:R-:W-:Y:S02]  /*65e0*/  HGMMA.64x32x16.F32 R104, R24, gdesc[UR20].tnspB, R104, gsb0 ;  /* 0x4060001418687df0 */ /* 0x000fe40008000868 */
[----:B------:R-:W-:Y:S01]  /*65f0*/  @!P5 FMUL R197, R197, 0.5 ;  /* 0x3f000000c5c5d820 */ /* 0x000fe20000400000 */
[----:B--2---:R-:W-:Y:S01]  /*6600*/  MOV R195, 0x80000020 ;  /* 0x8000002000c37802 */ /* 0x004fe20000000f00 */
[----:B---3--:R-:W-:Y:S01]  /*6610*/  @!P6 FMUL R39, R39, R39 ;  /* 0x000000272727e220 */ /* 0x008fe20000400000 */
[C---:B------:R-:W-:Y:S01]  /*6620*/  FSETP.GEU.AND P6, PT, R198.reuse, -126, PT ;  /* 0xc2fc0000c600780b */ /* 0x040fe20003fce000 */
[----:B------:R-:W1:Y:S06]  /*6630*/  MUFU.EX2 R190, R190 ;  /* 0x000000be00be7308 */ /* 0x000e6c0000000800 */
[----:B------:R-:W-:Y:S01]  /*6640*/  @!P2 FMUL R45, R45, 0.5 ;  /* 0x3f0000002d2da820 */ /* 0x000fe20000400000 */
[----:B----4-:R-:W-:Y:S01]  /*6650*/  @!P3 FMUL R41, R41, R41 ;  /* 0x000000292929b220 */ /* 0x010fe20000400000 */
[----:B------:R-:W-:Y:S01]  /*6660*/  FSETP.GEU.AND P3, PT, R47, -126, PT ;  /* 0xc2fc00002f00780b */ /* 0x000fe20003f6e000 */
[----:B------:R-:W2:Y:S03]  /*6670*/  MUFU.EX2 R43, R197 ;  /* 0x000000c5002b7308 */ /* 0x000ea60000000800 */
[----:B------:R-:W-:-:S05]  /*6680*/  @!P6 FMUL R198, R198, 0.5 ;  /* 0x3f000000c6c6e820 */ /* 0x000fca0000400000 */
[----:B------:R-:W3:Y:S01]  /*6690*/  MUFU.EX2 R46, R198 ;  /* 0x000000c6002e7308 */ /* 0x000ee20000000800 */
[----:B-1----:R-:W-:Y:S01]  /*66a0*/  @!P4 FMUL R190, R190, R190 ;  /* 0x000000bebebec220 */ /* 0x002fe20000400000 */
[----:B------:R-:W-:Y:S02]  /*66b0*/  FSETP.GEU.AND P4, PT, R48, -126, PT ;  /* 0xc2fc00003000780b */ /* 0x000fe40003f8e000 */
[----:B------:R-:W-:-:S04]  /*66c0*/  @!P3 FMUL R47, R47, 0.5 ;  /* 0x3f0000002f2fb820 */ /* 0x000fc80000400000 */
[----:B------:R-:W1:Y:S01]  /*66d0*/  MUFU.EX2 R45, R45 ;  /* 0x0000002d002d7308 */ /* 0x000e620000000800 */
[----:B--2---:R-:W-:Y:S01]  /*66e0*/  @!P5 FMUL R43, R43, R43 ;  /* 0x0000002b2b2bd220 */ /* 0x004fe20000400000 */
[----:B------:R-:W-:-:S05]  /*66f0*/  FSETP.GEU.AND P5, PT, R49, -126, PT ;  /* 0xc2fc00003100780b */ /* 0x000fca0003fae000 */
[----:B------:R-:W-:Y:S01]  /*6700*/  @!P4 FMUL R48, R48, 0.5 ;  /* 0x3f0000003030c820 */ /* 0x000fe20000400000 */
[----:B------:R-:W2:Y:S01]  /*6710*/  MUFU.EX2 R192, R47 ;  /* 0x0000002f00c07308 */ /* 0x000ea20000000800 */
[----:B---3--:R-:W-:Y:S01]  /*6720*/  @!P6 FMUL R46, R46, R46 ;  /* 0x0000002e2e2ee220 */ /* 0x008fe20000400000 */
[----:B------:R-:W-:-:S05]  /*6730*/  FSETP.GEU.AND P6, PT, R189, -126, PT ;  /* 0xc2fc0000bd00780b */ /* 0x000fca0003fce000 */
[----:B------:R-:W-:Y:S01]  /*6740*/  @!P5 FMUL R49, R49, 0.5 ;  /* 0x3f0000003131d820 */ /* 0x000fe20000400000 */
[----:B------:R-:W3:Y:S01]  /*6750*/  MUFU.EX2 R48, R48 ;  /* 0x0000003000307308 */ /* 0x000ee20000000800 */
[----:B-1----:R-:W-:Y:S01]  /*6760*/  @!P2 FMUL R45, R45, R45 ;  /* 0x0000002d2d2da220 */ /* 0x002fe20000400000 */
[----:B------:R-:W-:Y:S01]  /*6770*/  FSETP.GEU.AND P2, PT, R191, -126, PT ;  /* 0xc2fc0000bf00780b */ /* 0x000fe20003f4e000 */
[----:B------:R-:W-:Y:S02]  /*6780*/  WARPGROUP.DEPBAR.LE gsb0, 0x0 ;  /* 0x00008000000079c5 */ /* 0x000fe40000010000 */
[----:B------:R-:W-:Y:S02]  /*6790*/  WARPGROUP.ARRIVE ;  /* 0x00000000000079c5 */ /* 0x000fe40000000000 */
[----:B------:R-:W-:Y:S01]  /*67a0*/  @!P6 FMUL R189, R189, 0.5 ;  /* 0x3f000000bdbde820 */ /* 0x000fe20000400000 */
[----:B------:R-:W1:Y:S01]  /*67b0*/  MUFU.EX2 R49, R49 ;  /* 0x0000003100317308 */ /* 0x000e620000000800 */
[----:B--2---:R-:W-:Y:S01]  /*67c0*/  @!P3 FMUL R192, R192, R192 ;  /* 0x000000c0c0c0b220 */ /* 0x004fe20000400000 */
[----:B------:R-:W-:Y:S01]  /*67d0*/  FSETP.GEU.AND P3, PT, R52, -126, PT ;  /* 0xc2fc00003400780b */ /* 0x000fe20003f6e000 */
[----:B------:R-:W-:Y:S01]  /*67e0*/  HGMMA.64x32x16.F32 R88, R24, gdesc[UR24].tnspB, R88, gsb0 ;  /* 0x4060001818587df0 */ /* 0x000fe20008000858 */
[----:B------:R-:W-:-:S02]  /*67f0*/  R2UR UR26, R194 ;  /* 0x00000000c21a72ca */ /* 0x000fc400000e0000 */
[----:B------:R-:W-:Y:S01]  /*6800*/  R2UR UR27, R195 ;  /* 0x00000000c31b72ca */ /* 0x000fe200000e0000 */
[----:B------:R-:W-:Y:S01]  /*6810*/  IMAD.MOV.U32 R195, RZ, RZ, -0x7fffffe0 ;  /* 0x80000020ffc37424 */ /* 0x000fe200078e00ff */
[----:B------:R-:W-:Y:S01]  /*6820*/  IADD3 R194, R8, 0x280, RZ ;  /* 0x0000028008c27810 */ /* 0x000fe20007ffe0ff */
[----:B---3--:R-:W-:Y:S01]  /*6830*/  @!P4 FMUL R48, R48, R48 ;  /* 0x000000303030c220 */ /* 0x008fe20000400000 */
[----:B------:R-:W-:Y:S01]  /*6840*/  FSETP.GEU.AND P4, PT, R53, -126, PT ;  /* 0xc2fc00003500780b */ /* 0x000fe20003f8e000 */
[----:B------:R-:W-:-:S04]  /*6850*/  @!P2 FMUL R191, R191, 0.5 ;  /* 0x3f000000bfbfa820 */ /* 0x000fc80000400000 */
[----:B------:R-:W-:Y:S01]  /*6860*/  @!P3 FMUL R52, R52, 0.5 ;  /* 0x3f0000003434b820 */ /* 0x000fe20000400000 */
[----:B-1----:R-:W-:Y:S01]  /*6870*/  @!P5 FMUL R49, R49, R49 ;  /* 0x000000313131d220 */ /* 0x002fe20000400000 */
[----:B------:R-:W-:Y:S01]  /*6880*/  FSETP.GEU.AND P5, PT, R54, -126, PT ;  /* 0xc2fc00003600780b */ /* 0x000fe20003fae000 */
[----:B------:R-:W1:Y:S05]  /*6890*/  MUFU.EX2 R191, R191 ;  /* 0x000000bf00bf7308 */ /* 0x000e6a0000000800 */
[----:B------:R-:W-:-:S03]  /*68a0*/  @!P4 FMUL R53, R53, 0.5 ;  /* 0x3f0000003535c820 */ /* 0x000fc60000400000 */
[----:B------:R-:W2:Y:S04]  /*68b0*/  MUFU.EX2 R47, R52 ;  /* 0x00000034002f7308 */ /* 0x000ea80000000800 */
[----:B------:R-:W-:-:S04]  /*68c0*/  @!P5 FMUL R54, R54, 0.5 ;  /* 0x3f0000003636d820 */ /* 0x000fc80000400000 */
[----:B------:R-:W3:Y:S01]  /*68d0*/  MUFU.EX2 R53, R53 ;  /* 0x0000003500357308 */ /* 0x000ee20000000800 */
[----:B-1----:R-:W-:Y:S01]  /*68e0*/  @!P2 FMUL R191, R191, R191 ;  /* 0x000000bfbfbfa220 */ /* 0x002fe20000400000 */
[----:B------:R-:W-:-:S06]  /*68f0*/  ISETP.NE.AND P2, PT, R7, 0x4, PT ;  /* 0x000000040700780c */ /* 0x000fcc0003f45270 */
[----:B------:R-:W1:Y:S01]  /*6900*/  MUFU.EX2 R54, R54 ;  /* 0x0000003600367308 */ /* 0x000e620000000800 */
[----:B--2---:R-:W-:Y:S01]  /*6910*/  @!P3 FMUL R47, R47, R47 ;  /* 0x0000002f2f2fb220 */ /* 0x004fe20000400000 */
[----:B---3--:R-:W-:Y:S01]  /*6920*/  @!P4 FMUL R53, R53, R53 ;  /* 0x000000353535c220 */ /* 0x008fe20000400000 */
[----:B------:R-:W-:Y:S02]  /*6930*/  WARPGROUP.DEPBAR.LE gsb0, 0x0 ;  /* 0x00008000000079c5 */ /* 0x000fe40000010000 */
[----:B------:R-:W-:Y:S01]  /*6940*/  WARPGROUP.ARRIVE ;  /* 0x00000000000079c5 */ /* 0x000fe20000000000 */
[----:B-1----:R-:W-:-:S05]  /*6950*/  @!P5 FMUL R54, R54, R54 ;  /* 0x000000363636d220 */ /* 0x002fca0000400000 */
[----:B------:R-:W-:Y:S03]  /*6960*/  HGMMA.64x32x16.F32 R72, R24, gdesc[UR32].tnspB, R72, gsb0 ;  /* 0x4060002018487df0 */ /* 0x000fe60008000848 */
[----:B------:R-:W-:Y:S02]  /*6970*/  WARPGROUP.DEPBAR.LE gsb0, 0x0 ;  /* 0x00008000000079c5 */ /* 0x000fe40000010000 */
[----:B------:R-:W-:-:S06]  /*6980*/  WARPGROUP.ARRIVE ;  /* 0x00000000000079c5 */ /* 0x000fcc0000000000 */
[----:B------:R-:W-:Y:S03]  /*6990*/  HGMMA.64x32x16.F32 R56, R24, gdesc[UR36].tnspB, R56, gsb0 ;  /* 0x4060002418387df0 */ /* 0x000fe60008000838 */
[----:B------:R-:W-:Y:S02]  /*69a0*/  WARPGROUP.DEPBAR.LE gsb0, 0x0 ;  /* 0x00008000000079c5 */ /* 0x000fe40000010000 */
[----:B------:R-:W-:Y:S01]  /*69b0*/  IMAD.MOV.U32 R25, RZ, RZ, -0x7fffffe0 ;  /* 0x80000020ff197424 */ /* 0x000fe200078e00ff */
[C---:B------:R-:W-:Y:S02]  /*69c0*/  IADD3 R24, R8.reuse, 0x440, RZ ;  /* 0x0000044008187810 */ /* 0x040fe40007ffe0ff */
[----:B------:R-:W-:Y:S02]  /*69d0*/  IADD3 R26, R8, 0x540, RZ ;  /* 0x00000540081a7810 */ /* 0x000fe40007ffe0ff */
[----:B------:R-:W-:-:S02]  /*69e0*/  R2UR UR10, R24 ;  /* 0x00000000180a72ca */ /* 0x000fc400000e0000 */
[----:B------:R-:W-:Y:S02]  /*69f0*/  R2UR UR11, R25 ;  /* 0x00000000190b72ca */ /* 0x000fe400000e0000 */
[----:B------:R-:W-:Y:S02]  /*6a00*/  IADD3 R24, R8, 0x640, RZ ;  /* 0x0000064008187810 */ /* 0x000fe40007ffe0ff */
[----:B------:R-:W-:Y:S02]  /*6a10*/  MOV R27, 0x80000020 ;  /* 0x80000020001b7802 */ /* 0x000fe40000000f00 */
[----:B------:R-:W-:Y:S02]  /*6a20*/  MOV R25, 0x80000020 ;  /* 0x8000002000197802 */ /* 0x000fe40000000f00 */
[----:B------:R-:W-:Y:S02]  /*6a30*/  R2UR UR18, R26 ;  /* 0x000000001a1272ca */ /* 0x000fe400000e0000 */
[----:B------:R-:W-:-:S02]  /*6a40*/  R2UR UR19, R27 ;  /* 0x000000001b1372ca */ /* 0x000fc400000e0000 */
[----:B------:R-:W-:Y:S02]  /*6a50*/  R2UR UR22, R24 ;  /* 0x00000000181672ca */ /* 0x000fe400000e0000 */
[----:B------:R-:W-:Y:S02]  /*6a60*/  R2UR UR23, R25 ;  /* 0x00000000191772ca */ /* 0x000fe400000e0000 */
        /* <DEDUP_REMOVED lines=8> */
[----:B------:R-:W-:Y:S01]  /*6af0*/  SEL R9, R7, RZ, P2 ;  /* 0x000000ff07097207 */ /* 0x000fe20001000000 */
[----:B------:R-:W-:Y:S01]  /*6b00*/  FADD R35, R36, R35 ;  /* 0x0000002324237221 */ /* 0x000fe20000000000 */
[----:B------:R-:W-:Y:S01]  /*6b10*/  WARPGROUP.ARRIVE ;  /* 0x00000000000079c5 */ /* 0x000fe20000000000 */
[----:B------:R-:W-:Y:S01]  /*6b20*/  FADD R37, R40, R37 ;  /* 0x0000002528257221 */ /* 0x000fe20000000000 */
[----:B------:R-:W-:Y:S01]  /*6b30*/  LEA R7, R9, R10, 0x3 ;  /* 0x0000000a09077211 */ /* 0x000fe200078e18ff */
[----:B------:R-:W-:-:S02]  /*6b40*/  FADD R38, R35, R38 ;  /* 0x0000002623267221 */ /* 0x000fc40000000000 */
[----:B------:R-:W-:Y:S01]  /*6b50*/  FADD R44, R37, R44 ;  /* 0x0000002c252c7221 */ /* 0x000fe20000000000 */
[----:B------:R-:W-:Y:S01]  /*6b60*/  HGMMA.64x32x16.F32 R152, R24, gdesc[UR40].tnspB, R152, gsb0 ;  /* 0x4060002818987df0 */ /* 0x000fe20008000898 */
[----:B------:R-:W-:Y:S02]  /*6b70*/  PRMT R7, RZ, 0x654, R7 ;  /* 0x00000654ff077816 */ /* 0x000fe40000000007 */
[----:B------:R-:W-:Y:S02]  /*6b80*/  WARPGROUP.DEPBAR.LE gsb0, 0x0 ;  /* 0x00008000000079c5 */ /* 0x000fe40000010000 */
[----:B------:R-:W-:-:S06]  /*6b90*/  WARPGROUP.ARRIVE ;  /* 0x00000000000079c5 */ /* 0x000fcc0000000000 */
[----:B------:R-:W-:Y:S03]  /*6ba0*/  HGMMA.64x32x16.F32 R136, R24, gdesc[UR44].tnspB, R136, gsb0 ;  /* 0x4060002c18887df0 */ /* 0x000fe60008000888 */
        /* <DEDUP_REMOVED lines=8> */
[----:B------:R-:W-:Y:S01]  /*6c30*/  HGMMA.64x32x16.F32 R88, R24, gdesc[UR8].tnspB, R88, gsb0 ;  /* 0x4060000818587df0 */ /* 0x000fe20008000858 */
[----:B------:R-:W-:Y:S02]  /*6c40*/  R2UR UR10, R194 ;  /* 0x00000000c20a72ca */ /* 0x000fe400000e0000 */
[----:B------:R-:W-:Y:S01]  /*6c50*/  R2UR UR11, R195 ;  /* 0x00000000c30b72ca */ /* 0x000fe200000e0000 */
[----:B------:R-:W1:Y:S02]  /*6c60*/  MUFU.EX2 R194, R189 ;  /* 0x000000bd00c27308 */ /* 0x000e640000000800 */
[----:B-1----:R-:W-:Y:S01]  /*6c70*/  @!P6 FMUL R194, R194, R194 ;  /* 0x000000c2c2c2e220 */ /* 0x002fe20000400000 */
[----:B------:R-:W-:-:S13]  /*6c80*/  FSETP.GEU.AND P6, PT, R55, -126, PT ;  /* 0xc2fc00003700780b */ /* 0x000fda0003fce000 */
[----:B------:R-:W-:-:S06]  /*6c90*/  @!P6 FMUL R55, R55, 0.5 ;  /* 0x3f0000003737e820 */ /* 0x000fcc0000400000 */
[----:B------:R-:W1:Y:S01]  /*6ca0*/  MUFU.EX2 R55, R55 ;  /* 0x0000003700377308 */ /* 0x000e620000000800 */
[----:B------:R-:W-:Y:S02]  /*6cb0*/  WARPGROUP.DEPBAR.LE gsb0, 0x0 ;  /* 0x00008000000079c5 */ /* 0x000fe40000010000 */
[----:B------:R-:W-:-:S06]  /*6cc0*/  WARPGROUP.ARRIVE ;  /* 0x00000000000079c5 */ /* 0x000fcc0000000000 */
[----:B------:R-:W-:Y:S01]  /*6cd0*/  HGMMA.64x32x16.F32 R72, R24, gdesc[UR16].tnspB, R72, gsb0 ;  /* 0x4060001018487df0 */ /* 0x000fe20008000848 */
[----:B-1----:R-:W-:Y:S02]  /*6ce0*/  @!P6 FMUL R55, R55, R55 ;  /* 0x000000373737e220 */ /* 0x002fe40000400000 */
[----:B------:R-:W-:Y:S02]  /*6cf0*/  WARPGROUP.DEPBAR.LE gsb0, 0x0 ;  /* 0x00008000000079c5 */ /* 0x000fe40000010000 */
[----:B------:R-:W-:-:S06]  /*6d00*/  WARPGROUP.ARRIVE ;  /* 0x00000000000079c5 */ /* 0x000fcc0000000000 */
[----:B------:R-:W-:Y:S03]  /*6d10*/  HGMMA.64x32x16.F32 R56, R24, gdesc[UR20].tnspB, R56, gsb0 ;  /* 0x4060001418387df0 */ /* 0x000fe60008000838 */
[----:B------:R-:W-:Y:S02]  /*6d20*/  WARPGROUP.DEPBAR.LE gsb0, 0x0 ;  /* 0x00008000000079c5 */ /* 0x000fe40000010000 */
[----:B------:R-:W-:Y:S02]  /*6d30*/  IADD3 R24, R8, 0x380, RZ ;  /* 0x0000038008187810 */ /* 0x000fe40007ffe0ff */
[----:B------:R-:W-:Y:S02]  /*6d40*/  MOV R25, 0x80000020 ;  /* 0x8000002000197802 */ /* 0x000fe40000000f00 */
[----:B------:R-:W-:Y:S02]  /*6d50*/  R2UR UR18, R24 ;  /* 0x00000000181272ca */ /* 0x000fe400000e0000 */
[----:B------:R-:W-:-:S02]  /*6d60*/  R2UR UR19, R25 ;  /* 0x00000000191372ca */ /* 0x000fc400000e0000 */
[C---:B------:R-:W-:Y:S02]  /*6d70*/  IADD3 R26, R8.reuse, 0x480, RZ ;  /* 0x00000480081a7810 */ /* 0x040fe40007ffe0ff */
        /* <DEDUP_REMOVED lines=14> */
[----:B------:R-:W-:-:S02]  /*6e60*/  FADD R190, R41, R190 ;  /* 0x000000be29be7221 */ /* 0x000fc40000000000 */
[----:B------:R-:W-:Y:S01]  /*6e70*/  FADD R43, R42, R43 ;  /* 0x0000002b2a2b7221 */ /* 0x000fe20000000000 */
[----:B------:R-:W-:Y:S01]  /*6e80*/  WARPGROUP.ARRIVE ;  /* 0x00000000000079c5 */ /* 0x000fe20000000000 */
[----:B------:R-:W-:Y:S02]  /*6e90*/  FADD R45, R190, R45 ;  /* 0x0000002dbe2d7221 */ /* 0x000fe40000000000 */
[----:B------:R-:W-:Y:S02]  /*6ea0*/  FADD R43, R43, R46 ;  /* 0x0000002e2b2b7221 */ /* 0x000fe40000000000 */
[----:B------:R-:W-:Y:S01]  /*6eb0*/  FADD R45, R45, R192 ;  /* 0x000000c02d2d7221 */ /* 0x000fe20000000000 */
[----:B------:R-:W-:Y:S01]  /*6ec0*/  HGMMA.64x32x16.F32 R152, R24, gdesc[UR4].tnspB, R152, gsb0 ;  /* 0x4060000418987df0 */ /* 0x000fe20008000898 */
[----:B------:R-:W-:Y:S02]  /*6ed0*/  R2UR UR6, R50 ;  /* 0x00000000320672ca */ /* 0x000fe400000e0000 */
[----:B------:R-:W-:Y:S01]  /*6ee0*/  R2UR UR7, R51 ;  /* 0x00000000330772ca */ /* 0x000fe200000e0000 */
[----:B------:R-:W-:-:S04]  /*6ef0*/  FADD R45, R45, R194 ;  /* 0x000000c22d2d7221 */ /* 0x000fc80000000000 */
[----:B------:R-:W-:-:S04]  /*6f00*/  FADD R45, R45, R191 ;  /* 0x000000bf2d2d7221 */ /* 0x000fc80000000000 */
[----:B------:R-:W-:Y:S01]  /*6f10*/  FADD R45, R45, R54 ;  /* 0x000000362d2d7221 */ /* 0x000fe20000000000 */
        /* <DEDUP_REMOVED lines=19> */
[----:B------:R-:W-:Y:S02]  /*7050*/  R2UR UR7, R13 ;  /* 0x000000000d0772ca */ /* 0x000fe400000e0000 */
[----:B------:R-:W-:Y:S02]  /*7060*/  IADD3 R12, R8, 0x2c0, RZ ;  /* 0x000002c0080c7810 */ /* 0x000fe40007ffe0ff */
[----:B------:R-:W-:Y:S02]  /*7070*/  MOV R13, 0x80000020 ;  /* 0x80000020000d7802 */ /* 0x000fe40000000f00 */
[----:B------:R-:W-:Y:S01]  /*7080*/  R2UR UR18, R12 ;  /* 0x000000000c1272ca */ /* 0x000fe200000e0000 */
[----:B------:R-:W-:Y:S01]  /*7090*/  VIADD R12, R8, 0x4c0 ;  /* 0x000004c0080c7836 */ /* 0x000fe20000000000 */
[----:B------:R-:W-:-:S02]  /*70a0*/  R2UR UR19, R13 ;  /* 0x000000000d1372ca */ /* 0x000fc400000e0000 */
[----:B------:R-:W-:Y:S02]  /*70b0*/  MOV R13, 0x80000020 ;  /* 0x80000020000d7802 */ /* 0x000fe40000000f00 */
[----:B------:R-:W-:Y:S01]  /*70c0*/  R2UR UR26, R12 ;  /* 0x000000000c1a72ca */ /* 0x000fe200000e0000 */
[----:B------:R-:W-:Y:S01]  /*70d0*/  FADD R12, R45, R55 ;  /* 0x000000372d0c7221 */ /* 0x000fe20000000000 */
[----:B------:R-:W-:Y:S01]  /*70e0*/  R2UR UR27, R13 ;  /* 0x000000000d1b72ca */ /* 0x000fe200000e0000 */
[----:B------:R-:W-:Y:S02]  /*70f0*/  WARPGROUP.DEPBAR.LE gsb0, 0x0 ;  /* 0x00008000000079c5 */ /* 0x000fe40000010000 */
[----:B------:R-:W-:Y:S01]  /*7100*/  IADD3 R24, R8, 0x1c0, RZ ;  /* 0x000001c008187810 */ /* 0x000fe20007ffe0ff */
[----:B------:R-:W-:Y:S01]  /*7110*/  IMAD.MOV.U32 R27, RZ, RZ, -0x7fffffe0 ;  /* 0x80000020ff1b7424 */ /* 0x000fe200078e00ff */
[----:B------:R-:W-:Y:S02]  /*7120*/  MOV R25, 0x80000020 ;  /* 0x8000002000197802 */ /* 0x000fe40000000f00 */
[----:B------:R-:W-:-:S02]  /*7130*/  R2UR UR10, R24 ;  /* 0x00000000180a72ca */ /* 0x000fc400000e0000 */
[----:B------:R-:W-:Y:S02]  /*7140*/  R2UR UR11, R25 ;  /* 0x00000000190b72ca */ /* 0x000fe400000e0000 */
[----:B------:R-:W-:Y:S02]  /*7150*/  IADD3 R24, R8, 0x3c0, RZ ;  /* 0x000003c008187810 */ /* 0x000fe40007ffe0ff */
[----:B------:R-:W-:Y:S02]  /*7160*/  MOV R25, 0x80000020 ;  /* 0x8000002000197802 */ /* 0x000fe40000000f00 */
[----:B------:R-:W-:Y:S02]  /*7170*/  R2UR UR22, R24 ;  /* 0x00000000181672ca */ /* 0x000fe400000e0000 */
[----:B------:R-:W-:Y:S02]  /*7180*/  R2UR UR23, R25 ;  /* 0x00000000191772ca */ /* 0x000fe400000e0000 */
[----:B------:R-:W-:-:S02]  /*7190*/  IADD3 R26, R8, 0x5c0, RZ ;  /* 0x000005c0081a7810 */ /* 0x000fc40007ffe0ff */
[----:B------:R-:W-:Y:S02]  /*71a0*/  IADD3 R24, R8, 0x6c0, RZ ;  /* 0x000006c008187810 */ /* 0x000fe40007ffe0ff */
[----:B------:R-:W-:Y:S02]  /*71b0*/  MOV R25, 0x80000020 ;  /* 0x8000002000197802 */ /* 0x000fe40000000f00 */
[----:B------:R-:W-:Y:S02]  /*71c0*/  R2UR UR34, R26 ;  /* 0x000000001a2272ca */ /* 0x000fe400000e0000 */
[----:B------:R-:W-:Y:S02]  /*71d0*/  R2UR UR35, R27 ;  /* 0x000000001b2372ca */ /* 0x000fe400000e0000 */
[----:B------:R-:W-:Y:S02]  /*71e0*/  R2UR UR38, R24 ;  /* 0x00000000182672ca */ /* 0x000fe400000e0000 */
[----:B------:R-:W-:-:S02]  /*71f0*/  R2UR UR39, R25 ;  /* 0x00000000192772ca */ /* 0x000fc400000e0000 */
[----:B------:R-:W-:Y:S01]  /*7200*/  F2FP.F16.F32.PACK_AB R24, R49, R48 ;  /* 0x000000303118723e */ /* 0x000fe200000000ff */
[----:B------:R-:W-:Y:S01]  /*7210*/  FADD R48, R43, R48 ;  /* 0x000000302b307221 */ /* 0x000fe20000000000 */
[----:B------:R-:W-:Y:S02]  /*7220*/  F2FP.F16.F32.PACK_AB R25, R191, R194 ;  /* 0x000000c2bf19723e */ /* 0x000fe400000000ff */
[----:B------:R-:W-:Y:S01]  /*7230*/  F2FP.F16.F32.PACK_AB R26, R53, R47 ;  /* 0x0000002f351a723e */ /* 0x000fe200000000ff */
[----:B------:R-:W-:Y:S01]  /*7240*/  FADD R48, R48, R49 ;  /* 0x0000003130307221 */ /* 0x000fe20000000000 */
[----:B------:R-:W-:-:S03]  /*7250*/  F2FP.F16.F32.PACK_AB R27, R55, R54 ;  /* 0x00000036371b723e */ /* 0x000fc600000000ff */
[----:B------:R-:W-:Y:S01]  /*7260*/  FADD R48, R48, R47 ;  /* 0x0000002f30307221 */ /* 0x000fe20000000000 */
[----:B------:R-:W-:-:S03]  /*7270*/  WARPGROUP.ARRIVE ;  /* 0x00000000000079c5 */ /* 0x000fc60000000000 */
[----:B------:R-:W-:-:S03]  /*7280*/  FADD R13, R48, R53 ;  /* 0x00000035300d7221 */ /* 0x000fc60000000000 */
        /* <DEDUP_REMOVED lines=20> */
[----:B------:R1:W-:Y:S01]  /*73d0*/  SYNCS.ARRIVE.TRANS64.RED.A1T0 RZ, [R7+URZ], RZ ;  /* 0x000000ff07ff79a7 */ /* 0x0003e2000810043f */
[----:B------:R-:W-:Y:S05]  /*73e0*/  @P1 BRA `(.L_x_32) ;  /* 0x0000000400181947 */ /* 0x000fea0003800000 */
[----:B------:R-:W-:Y:S01]  /*73f0*/  ISETP.LT.OR P1, PT, R188, 0x1, !P0 ;  /* 0x00000001bc00780c */ /* 0x000fe20004721670 */
[----:B------:R-:W-:-:S12]  /*7400*/  BSSY B0, `(.L_x_33) ;  /* 0x0000043000007945 */ /* 0x000fd80003800000 */
[----:B------:R-:W-:Y:S05]  /*7410*/  @P1 BRA `(.L_x_34) ;  /* 0x0000000400041947 */ /* 0x000fea0003800000 */
[----:B-1----:R-:W-:Y:S02]  /*7420*/  LEA R7, R5, R16, 0x3 ;  /* 0x0000001005077211 */ /* 0x002fe400078e18ff */
[----:B------:R-:W-:Y:S02]  /*7430*/  SHF.L.U32 R8, R4, 0x1f, RZ ;  /* 0x0000001f04087819 */ /* 0x000fe400000006ff */
[----:B------:R-:W-:Y:S02]  /*7440*/  ISETP.NE.AND P2, PT, R17, RZ, PT ;  /* 0x000000ff1100720c */ /* 0x000fe40003f45270 */
[----:B------:R-:W1:Y:S02]  /*7450*/  SYNCS.PHASECHK.TRANS64.TRYWAIT P1, [R7+URZ+0x23020], R8 ;  /* 0x02302008070075a7 */ /* 0x000e64000802017f */
[----:B-1----:R-:W-:Y:S09]  /*7460*/  @!P1 BRA `(.L_x_35) ;  /* 0x0000002c00e09947 */ /* 0x002ff20003800000 */
.L_x_80:
[----:B------:R-:W-:Y:S05]  /*7470*/  @P2 BRA `(.L_x_36) ;  /* 0x0000000000142947 */ /* 0x000fea0003800000 */
[----:B------:R-:W-:Y:S01]  /*7480*/  LOP3.LUT P1, RZ, R18, 0x1f, RZ, 0xc0, !PT ;  /* 0x0000001f12ff7812 */ /* 0x000fe2000782c0ff */
[----:B-1----:R-:W-:-:S04]  /*7490*/  IMAD.MOV.U32 R8, RZ, RZ, 0x7000 ;  /* 0x00007000ff087424 */ /* 0x002fc800078e00ff */
[----:B------:R2:W-:Y:S08]  /*74a0*/  SYNCS.ARRIVE.TRANS64 RZ, [R7+URZ+0x23000], R8 ;  /* 0x0230000807ff79a7 */ /* 0x0005f0000800003f */
[----:B------:R-:W-:Y:S05]  /*74b0*/  @!P1 BRA `(.L_x_36) ;  /* 0x0000000000049947 */ /* 0x000fea0003800000 */
[----:B------:R-:W-:Y:S01]  /*74c0*/  BPT.TRAP 0x1 ;  /* 0x000000040000795c */ /* 0x000fe20000300000 */
.L_x_36:
        /* <DEDUP_REMOVED lines=15> */
[C---:B------:R-:W-:Y:S01]  /*75c0*/  ISETP.NE.AND P1, PT, R5.reuse, 0x4, PT ;  /* 0x000000040500780c */ /* 0x040fe20003f25270 */
[----:B------:R-:W-:Y:S01]  /*75d0*/  UIADD3 UR41, UR41, 0x23000, URZ ;  /* 0x0002300029297890 */ /* 0x000fe2000fffe03f */
[----:B------:R-:W-:Y:S01]  /*75e0*/  IADD3 R2, R2, 0x1, RZ ;  /* 0x0000000102027810 */ /* 0x000fe20007ffe0ff */
        /* <DEDUP_REMOVED lines=36> */
.L_x_34:
[----:B------:R-:W-:Y:S05]  /*7830*/  BSYNC B0 ;  /* 0x0000000000007941 */ /* 0x000fea0003800000 */
.L_x_33:
[----:B------:R-:W-:-:S07]  /*7840*/  IADD3 R188, R188, -0x1, RZ ;  /* 0xffffffffbcbc7810 */ /* 0x000fce0007ffe0ff */
.L_x_32:
[----:B------:R-:W-:Y:S01]  /*7850*/  ISETP.GT.AND P3, PT, R11, 0x2, PT ;  /* 0x000000020b00780c */ /* 0x000fe20003f64270 */
[----:B-1----:R-:W-:Y:S01]  /*7860*/  VIADD R7, R9, 0x1 ;  /* 0x0000000109077836 */ /* 0x002fe20000000000 */
[----:B------:R-:W-:Y:S02]  /*7870*/  IADD3 R15, R15, 0x1, RZ ;  /* 0x000000010f0f7810 */ /* 0x000fe40007ffe0ff */
[----:B------:R-:W-:Y:S02]  /*7880*/  IADD3 R11, R11, -0x1, RZ ;  /* 0xffffffff0b0b7810 */ /* 0x000fe40007ffe0ff */
[----:B------:R-:W-:Y:S02]  /*7890*/  ISETP.NE.AND P1, PT, R15, 0x4, PT ;  /* 0x000000040f00780c */ /* 0x000fe40003f25270 */
[----:B------:R-:W-:Y:S02]  /*78a0*/  ISETP.NE.AND P2, PT, R7, 0x4, PT ;  /* 0x000000040700780c */ /* 0x000fe40003f45270 */
[----:B------:R-:W-:-:S02]  /*78b0*/  SEL R9, RZ, 0x1, P1 ;  /* 0x00000001ff097807 */ /* 0x000fc40000800000 */
[----:B------:R-:W-:Y:S02]  /*78c0*/  MOV R19, R3 ;  /* 0x0000000300137202 */ /* 0x000fe40000000f00 */
[----:B------:R-:W-:Y:S02]  /*78d0*/  LOP3.LUT R14, R14, R9, RZ, 0x3c, !PT ;  /* 0x000000090e0e7212 */ /* 0x000fe400078e3cff */
[----:B------:R-:W-:Y:S02]  /*78e0*/  MOV R9, R6 ;  /* 0x0000000600097202 */ /* 0x000fe40000000f00 */
[----:B------:R-:W-:Y:S02]  /*78f0*/  SEL R15, R15, RZ, P1 ;  /* 0x000000ff0f0f7207 */ /* 0x000fe40000800000 */
[----:B------:R-:W-:Y:S01]  /*7900*/  SEL R7, R7, RZ, P2 ;  /* 0x000000ff07077207 */ /* 0x000fe20001000000 */
[----:B------:R-:W-:Y:S06]  /*7910*/  @P3 BRA `(.L_x_37) ;  /* 0xffffffc8006c3947 */ /* 0x000fec000383ffff */
.L_x_24:
[----:B------:R-:W-:Y:S05]  /*7920*/  WARPSYNC.ALL ;  /* 0x0000000000007948 */ /* 0x000fea0003800000 */
[----:B------:R-:W1:Y:S01]  /*7930*/  SHFL.BFLY PT, R0, R13, 0x1, 0x1f ;  /* 0x0c201f000d007f89 */ /* 0x000e6200000e0000 */
[----:B------:R-:W-:Y:S01]  /*7940*/  BSSY B0, `(.L_x_38) ;  /* 0x0000023000007945 */ /* 0x000fe20003800000 */
[----:B------:R-:W-:Y:S01]  /*7950*/  IMAD.MOV.U32 R10, RZ, RZ, 0x3f800000 ;  /* 0x3f800000ff0a7424 */ /* 0x000fe200078e00ff */
[----:B------:R-:W-:Y:S01]  /*7960*/  MOV R4, 0x3f800000 ;  /* 0x3f80000000047802 */ /* 0x000fe20000000f00 */
[----:B------:R-:W2:Y:S01]  /*7970*/  SHFL.BFLY PT, R5, R12, 0x1, 0x1f ;  /* 0x0c201f000c057f89 */ /* 0x000ea200000e0000 */
[----:B------:R-:W-:Y:S01]  /*7980*/  MOV R8, 0x7f800000 ;  /* 0x7f80000000087802 */ /* 0x000fe20000000f00 */
[----:B-1----:R-:W-:Y:S01]  /*7990*/  FADD R0, R0, R13 ;  /* 0x0000000d00007221 */ /* 0x002fe20000000000 */
[----:B--2---:R-:W-:-:S04]  /*79a0*/  FADD R15, R5, R12 ;  /* 0x0000000c050f7221 */ /* 0x004fc80000000000 */
[----:B------:R-:W1:Y:S04]  /*79b0*/  SHFL.BFLY PT, R7, R0, 0x2, 0x1f ;  /* 0x0c401f0000077f89 */ /* 0x000e6800000e0000 */
[----:B------:R-:W2:Y:S01]  /*79c0*/  SHFL.BFLY PT, R24, R15, 0x2, 0x1f ;  /* 0x0c401f000f187f89 */ /* 0x000ea200000e0000 */
[C---:B-1----:R-:W-:Y:S01]  /*79d0*/  FSETP.NE.AND P0, PT, R0.reuse, -R7, PT ;  /* 0x800000070000720b */ /* 0x042fe20003f05000 */
[----:B------:R-:W-:Y:S01]  /*79e0*/  FADD R2, R0, R7 ;  /* 0x0000000700027221 */ /* 0x000fe20000000000 */
[----:B------:R-:W-:Y:S01]  /*79f0*/  MOV R7, 0x7f800000 ;  /* 0x7f80000000077802 */ /* 0x000fe20000000f00 */
[----:B--2---:R-:W-:-:S10]  /*7a00*/  FADD R9, R15, R24 ;  /* 0x000000180f097221 */ /* 0x004fd40000000000 */
[----:B------:R-:W-:Y:S05]  /*7a10*/  @!P0 BRA `(.L_x_39) ;  /* 0x0000000000548947 */ /* 0x000fea0003800000 */
[----:B------:R-:W-:Y:S01]  /*7a20*/  IADD3 R0, R2, 0x1800000, RZ ;  /* 0x0180000002007810 */ /* 0x000fe20007ffe0ff */
[----:B------:R-:W-:Y:S03]  /*7a30*/  BSSY B1, `(.L_x_40) ;  /* 0x000000c000017945 */ /* 0x000fe60003800000 */
[----:B------:R-:W-:-:S04]  /*7a40*/  LOP3.LUT R0, R0, 0x7f800000, RZ, 0xc0, !PT ;  /* 0x7f80000000007812 */ /* 0x000fc800078ec0ff */
[----:B------:R-:W-:-:S13]  /*7a50*/  ISETP.GT.U32.AND P0, PT, R0, 0x1ffffff, PT ;  /* 0x01ffffff0000780c */ /* 0x000fda0003f04070 */
[----:B------:R-:W-:Y:S05]  /*7a60*/  @P0 BRA `(.L_x_41) ;  /* 0x0000000000100947 */ /* 0x000fea0003800000 */
[----:B------:R-:W-:-:S07]  /*7a70*/  MOV R14, 0x7a90 ;  /* 0x00007a90000e7802 */ /* 0x000fce0000000f00 */
[----:B------:R-:W-:Y:S05]  /*7a80*/  CALL.REL.NOINC `($__internal_0_$__cuda_sm20_rcp_rn_f32_slowpath) ;  /* 0x00000028006c7944 */ /* 0x000fea0003c00000 */
[----:B------:R-:W-:Y:S01]  /*7a90*/  MOV R4, R0 ;  /* 0x0000000000047202 */ /* 0x000fe20000000f00 */
[----:B------:R-:W-:Y:S06]  /*7aa0*/  BRA `(.L_x_42) ;  /* 0x0000000000107947 */ /* 0x000fec0003800000 */
.L_x_41:
[----:B------:R-:W1:Y:S02]  /*7ab0*/  MUFU.RCP R5, R2 ;  /* 0x0000000200057308 */ /* 0x000e640000001000 */
[----:B-1----:R-:W-:-:S04]  /*7ac0*/  FFMA R0, R2, R5, -1 ;  /* 0xbf80000002007423 */ /* 0x002fc80000000005 */
[----:B------:R-:W-:-:S04]  /*7ad0*/  FADD.FTZ R0, -R0, -RZ ;  /* 0x800000ff00007221 */ /* 0x000fc80000010100 */
[----:B------:R-:W-:-:S07]  /*7ae0*/  FFMA R4, R5, R0, R5 ;  /* 0x0000000005047223 */ /* 0x000fce0000000005 */
.L_x_42:
[----:B------:R-:W-:Y:S05]  /*7af0*/  BSYNC B1 ;  /* 0x0000000000017941 */ /* 0x000fea0003800000 */
.L_x_40:
[----:B------:R-:W-:Y:S01]  /*7b00*/  FSETP.GEU.AND P0, PT, |R2|, 1.175494350822287508e-38, PT ;  /* 0x008000000200780b */ /* 0x000fe20003f0e200 */
[----:B------:R-:W-:-:S12]  /*7b10*/  ULDC UR6, c[0x0][0x600] ;  /* 0x0001800000067ab9 */ /* 0x000fd80000000800 */
[----:B------:R-:W-:-:S04]  /*7b20*/  @!P0 FMUL R2, R2, 16777216 ;  /* 0x4b80000002028820 */ /* 0x000fc80000400000 */
[----:B------:R-:W1:Y:S02]  /*7b30*/  MUFU.LG2 R0, R2 ;  /* 0x0000000200007308 */ /* 0x000e640000000c00 */
[----:B-1----:R-:W-:-:S04]  /*7b40*/  @!P0 FADD R0, R0, -24 ;  /* 0xc1c0000000008421 */ /* 0x002fc80000000000 */
[----:B------:R-:W-:-:S04]  /*7b50*/  FMUL R0, R0, 0.69314718246459960938 ;  /* 0x3f31721800007820 */ /* 0x000fc80000400000 */
[----:B------:R-:W-:-:S07]  /*7b60*/  FFMA R8, R3, UR6, R0 ;  /* 0x0000000603087c23 */ /* 0x000fce0008000000 */
.L_x_39:
[----:B------:R-:W-:Y:S05]  /*7b70*/  BSYNC B0 ;  /* 0x0000000000007941 */ /* 0x000fea0003800000 */
.L_x_38:
[----:B------:R-:W-:Y:S01]  /*7b80*/  FSETP.NE.AND P0, PT, R15, -R24, PT ;  /* 0x800000180f00720b */ /* 0x000fe20003f05000 */
[----:B------:R-:W-:Y:S01]  /*7b90*/  ULDC UR4, c[0x0][0x608] ;  /* 0x0001820000047ab9 */ /* 0x000fe20000000800 */
[----:B------:R-:W-:Y:S01]  /*7ba0*/  BSSY B0, `(.L_x_43) ;  /* 0x0000051000007945 */ /* 0x000fe20003800000 */
[----:B------:R-:W-:-:S04]  /*7bb0*/  FMUL R4, R4, UR4 ;  /* 0x0000000404047c20 */ /* 0x000fc80008400000 */
[-C--:B------:R-:W-:Y:S01]  /*7bc0*/  FMUL R152, R152, R4.reuse ;  /* 0x0000000498987220 */ /* 0x080fe20000400000 */
        /* <DEDUP_REMOVED lines=55> */
[----:B------:R-:W-:Y:S06]  /*7f40*/  @!P0 BRA `(.L_x_44) ;  /* 0x0000000000588947 */ /* 0x000fec0003800000 */
[----:B------:R-:W-:Y:S01]  /*7f50*/  VIADD R0, R9, 0x1800000 ;  /* 0x0180000009007836 */ /* 0x000fe20000000000 */
[----:B------:R-:W-:Y:S04]  /*7f60*/  BSSY B1, `(.L_x_45) ;  /* 0x000000d000017945 */ /* 0x000fe80003800000 */
[----:B------:R-:W-:-:S04]  /*7f70*/  LOP3.LUT R0, R0, 0x7f800000, RZ, 0xc0, !PT ;  /* 0x7f80000000007812 */ /* 0x000fc800078ec0ff */
[----:B------:R-:W-:-:S13]  /*7f80*/  ISETP.GT.U32.AND P0, PT, R0, 0x1ffffff, PT ;  /* 0x01ffffff0000780c */ /* 0x000fda0003f04070 */
[----:B------:R-:W-:Y:S05]  /*7f90*/  @P0 BRA `(.L_x_46) ;  /* 0x0000000000140947 */ /* 0x000fea0003800000 */
[----:B------:R-:W-:Y:S02]  /*7fa0*/  MOV R2, R9 ;  /* 0x0000000900027202 */ /* 0x000fe40000000f00 */
[----:B------:R-:W-:-:S07]  /*7fb0*/  MOV R14, 0x7fd0 ;  /* 0x00007fd0000e7802 */ /* 0x000fce0000000f00 */
[----:B------:R-:W-:Y:S05]  /*7fc0*/  CALL.REL.NOINC `($__internal_0_$__cuda_sm20_rcp_rn_f32_slowpath) ;  /* 0x00000024001c7944 */ /* 0x000fea0003c00000 */
[----:B------:R-:W-:Y:S01]  /*7fd0*/  MOV R10, R0 ;  /* 0x00000000000a7202 */ /* 0x000fe20000000f00 */
[----:B------:R-:W-:Y:S06]  /*7fe0*/  BRA `(.L_x_47) ;  /* 0x0000000000107947 */ /* 0x000fec0003800000 */
.L_x_46:
[----:B------:R-:W1:Y:S02]  /*7ff0*/  MUFU.RCP R10, R9 ;  /* 0x00000009000a7308 */ /* 0x000e640000001000 */
[----:B-1----:R-:W-:-:S04]  /*8000*/  FFMA R0, R9, R10, -1 ;  /* 0xbf80000009007423 */ /* 0x002fc8000000000a */
[----:B------:R-:W-:-:S04]  /*8010*/  FADD.FTZ R3, -R0, -RZ ;  /* 0x800000ff00037221 */ /* 0x000fc80000010100 */
[----:B------:R-:W-:-:S07]  /*8020*/  FFMA R10, R10, R3, R10 ;  /* 0x000000030a0a7223 */ /* 0x000fce000000000a */
.L_x_47:
[----:B------:R-:W-:Y:S05]  /*8030*/  BSYNC B1 ;  /* 0x0000000000017941 */ /* 0x000fea0003800000 */
.L_x_45:
[----:B------:R-:W-:Y:S01]  /*8040*/  FSETP.GEU.AND P0, PT, |R9|, 1.175494350822287508e-38, PT ;  /* 0x008000000900780b */ /* 0x000fe20003f0e200 */
[----:B------:R-:W-:-:S12]  /*8050*/  ULDC UR4, c[0x0][0x600] ;  /* 0x0001800000047ab9 */ /* 0x000fd80000000800 */
[----:B------:R-:W-:-:S04]  /*8060*/  @!P0 FMUL R9, R9, 16777216 ;  /* 0x4b80000009098820 */ /* 0x000fc80000400000 */
[----:B------:R-:W1:Y:S02]  /*8070*/  MUFU.LG2 R0, R9 ;  /* 0x0000000900007308 */ /* 0x000e640000000c00 */
[----:B-1----:R-:W-:-:S04]  /*8080*/  @!P0 FADD R0, R0, -24 ;  /* 0xc1c0000000008421 */ /* 0x002fc80000000000 */
[----:B------:R-:W-:-:S04]  /*8090*/  FMUL R7, R0, 0.69314718246459960938 ;  /* 0x3f31721800077820 */ /* 0x000fc80000400000 */
[----:B------:R-:W-:-:S07]  /*80a0*/  FFMA R7, R6, UR4, R7 ;  /* 0x0000000406077c23 */ /* 0x000fce0008000007 */
.L_x_44:
[----:B------:R-:W-:Y:S05]  /*80b0*/  BSYNC B0 ;  /* 0x0000000000007941 */ /* 0x000fea0003800000 */
.L_x_43:
[C---:B------:R-:W-:Y:S01]  /*80c0*/  LOP3.LUT P0, RZ, R18.reuse, 0x3, RZ, 0xc0, !PT ;  /* 0x0000000312ff7812 */ /* 0x040fe2000780c0ff */
[----:B------:R-:W-:Y:S01]  /*80d0*/  ULDC UR4, c[0x0][0x608] ;  /* 0x0001820000047ab9 */ /* 0x000fe20000000800 */
[----:B------:R-:W-:Y:S01]  /*80e0*/  LOP3.LUT R0, R18, 0x60, RZ, 0xc0, !PT ;  /* 0x0000006012007812 */ /* 0x000fe200078ec0ff */
[----:B------:R-:W-:Y:S01]  /*80f0*/  FMUL R10, R10, UR4 ;  /* 0x000000040a0a7c20 */ /* 0x000fe20008400000 */
[----:B------:R-:W-:Y:S01]  /*8100*/  ULDC.64 UR8, c[0x0][0x208] ;  /* 0x0000820000087ab9 */ /* 0x000fe20000000a00 */
[----:B------:R-:W-:Y:S01]  /*8110*/  BSSY B0, `(.L_x_48) ;  /* 0x0000040000007945 */ /* 0x000fe20003800000 */
[----:B------:R-:W-:Y:S01]  /*8120*/  SHF.R.U32.HI R23, RZ, 0x5, R0 ;  /* 0x00000005ff177819 */ /* 0x000fe20000011600 */
        /* <DEDUP_REMOVED lines=40> */
[----:B------:R-:W-:Y:S06]  /*83b0*/  @P0 BRA `(.L_x_49) ;  /* 0x0000000000540947 */ /* 0x000fec0003800000 */
[----:B------:R-:W1:Y:S01]  /*83c0*/  S2UR UR4, SR_CTAID.X ;  /* 0x00000000000479c3 */ /* 0x000e620000002500 */
[----:B------:R-:W-:Y:S02]  /*83d0*/  SHF.R.U32.HI R0, RZ, 0x2, R18 ;  /* 0x00000002ff007819 */ /* 0x000fe40000011612 */
[----:B------:R-:W-:Y:S02]  /*83e0*/  SHF.L.U32 R3, R23, 0x4, RZ ;  /* 0x0000000417037819 */ /* 0x000fe400000006ff */
[----:B------:R-:W-:-:S04]  /*83f0*/  LOP3.LUT R0, R0, 0x7, RZ, 0xc0, !PT ;  /* 0x0000000700007812 */ /* 0x000fc800078ec0ff */
[----:B------:R-:W-:Y:S01]  /*8400*/  LOP3.LUT R0, R3, 0xfffffff0, R0, 0xe2, !PT ;  /* 0xfffffff003007812 */ /* 0x000fe200078ee200 */
[----:B-1----:R-:W-:-:S03]  /*8410*/  USHF.L.U32 UR6, UR4, 0x6, URZ ;  /* 0x0000000604067899 */ /* 0x002fc6000800063f */
[----:B------:R-:W-:Y:S02]  /*8420*/  ULDC.64 UR4, c[0x0][0x688] ;  /* 0x0001a20000047ab9 */ /* 0x000fe40000000a00 */
[----:B------:R-:W-:Y:S02]  /*8430*/  UIMAD UR4, UR44, UR4, UR6 ;  /* 0x000000042c0472a4 */ /* 0x000fe4000f8e0206 */
[----:B------:R-:W-:Y:S02]  /*8440*/  LOP3.LUT R2, R0, UR6, RZ, 0xfc, !PT ;  /* 0x0000000600027c12 */ /* 0x000fe4000f8efcff */
[----:B------:R-:W-:Y:S02]  /*8450*/  UIMAD UR4, UR45, UR5, UR4 ;  /* 0x000000052d0472a4 */ /* 0x000fe4000f8e0204 */
[C---:B------:R-:W-:Y:S01]  /*8460*/  IADD3 R3, R2.reuse, 0x8, RZ ;  /* 0x0000000802037810 */ /* 0x040fe20007ffe0ff */
[----:B------:R-:W-:Y:S02]  /*8470*/  ULDC UR5, c[0x0][0x288] ;  /* 0x0000a20000057ab9 */ /* 0x000fe40000000800 */
[----:B------:R-:W-:-:S02]  /*8480*/  ISETP.GE.U32.AND P0, PT, R2, UR5, PT ;  /* 0x0000000502007c0c */ /* 0x000fc4000bf06070 */
[----:B------:R-:W-:Y:S02]  /*8490*/  IADD3 R0, P2, R0, UR4, RZ ;  /* 0x0000000400007c10 */ /* 0x000fe4000ff5e0ff */
[----:B------:R-:W-:Y:S01]  /*84a0*/  ISETP.GE.U32.AND P1, PT, R3, UR5, PT ;  /* 0x0000000503007c0c */ /* 0x000fe2000bf26070 */
[----:B------:R-:W-:Y:S02]  /*84b0*/  ULDC.64 UR4, c[0x0][0x680] ;  /* 0x0001a00000047ab9 */ /* 0x000fe40000000a00 */
[----:B------:R-:W-:Y:S01]  /*84c0*/  IMAD.X R3, RZ, RZ, RZ, P2 ;  /* 0x000000ffff037224 */ /* 0x000fe200010e06ff */
[----:B------:R-:W-:-:S04]  /*84d0*/  LEA R2, P2, R0, UR4, 0x2 ;  /* 0x0000000400027c11 */ /* 0x000fc8000f8410ff */
[----:B------:R-:W-:-:S05]  /*84e0*/  LEA.HI.X R3, R0, UR5, R3, 0x2, P2 ;  /* 0x0000000500037c11 */ /* 0x000fca00090f1403 */
[----:B------:R1:W-:Y:S04]  /*84f0*/  @!P0 STG.E desc[UR8][R2.64], R8 ;  /* 0x0000000802008986 */ /* 0x0003e8000c101908 */
[----:B------:R1:W-:Y:S02]  /*8500*/  @!P1 STG.E desc[UR8][R2.64+0x20], R7 ;  /* 0x0000200702009986 */ /* 0x0003e4000c101908 */
.L_x_49:
[----:B------:R-:W-:Y:S05]  /*8510*/  BSYNC B0 ;  /* 0x0000000000007941 */ /* 0x000fea0003800000 */
.L_x_48:
[----:B------:R-:W-:Y:S01]  /*8520*/  ULDC.64 UR4, c[0x0][0x730] ;  /* 0x0001cc0000047ab9 */ /* 0x000fe20000000a00 */
[-C--:B------:R-:W-:Y:S01]  /*8530*/  FMUL R74, R74, R10.reuse ;  /* 0x0000000a4a4a7220 */ /* 0x080fe20000400000 */
[----:B------:R-:W-:Y:S01]  /*8540*/  ISETP.NE.U32.AND P0, PT, RZ, UR4, PT ;  /* 0x00000004ff007c0c */ /* 0x000fe2000bf05070 */
[-C--:B------:R-:W-:Y:S01]  /*8550*/  FMUL R42, R75, R10.reuse ;  /* 0x0000000a4b2a7220 */ /* 0x080fe20000400000 */
[-C--:B------:R-:W-:Y:S01]  /*8560*/  FMUL R78, R78, R10.reuse ;  /* 0x0000000a4e4e7220 */ /* 0x080fe20000400000 */
[-C--:B------:R-:W-:Y:S01]  /*8570*/  FMUL R38, R79, R10.reuse ;  /* 0x0000000a4f267220 */ /* 0x080fe20000400000 */
[----:B------:R-:W-:Y:S01]  /*8580*/  ISETP.NE.AND.EX P0, PT, RZ, UR5, PT, P0 ;  /* 0x00000005ff007c0c */ /* 0x000fe2000bf05300 */
        /* <DEDUP_REMOVED lines=13> */
[----:B------:R-:W-:Y:S02]  /*8660*/  ULDC.64 UR4, c[0x0][0x728] ;  /* 0x0001ca0000047ab9 */ /* 0x000fe40000000a00 */
[----:B------:R-:W-:-:S04]  /*8670*/  ISETP.NE.U32.AND P0, PT, RZ, UR4, PT ;  /* 0x00000004ff007c0c */ /* 0x000fc8000bf05070 */
[----:B------:R-:W-:-:S13]  /*8680*/  ISETP.NE.AND.EX P0, PT, RZ, UR5, PT, P0 ;  /* 0x00000005ff007c0c */ /* 0x000fda000bf05300 */
[----:B------:R-:W-:Y:S05]  /*8690*/  @!P0 BRA `(.L_x_51) ;  /* 0x00000000000c8947 */ /* 0x000fea0003800000 */
[----:B-1----:R-:W1:Y:S02]  /*86a0*/  LDC.64 R2, c[0x0][0x728] ;  /* 0x0001ca00ff027b82 */ /* 0x002e640000000a00 */
[----:B-1----:R2:W5:Y:S01]  /*86b0*/  LDG.E R19, desc[UR8][R2.64] ;  /* 0x0000000802137981 */ /* 0x002562000c1e1900 */
[----:B------:R-:W-:Y:S05]  /*86c0*/  BRA `(.L_x_50) ;  /* 0x0000000000047947 */ /* 0x000fea0003800000 */
.L_x_51:
[----:B------:R-:W3:Y:S02]  /*86d0*/  LDC R19, c[0x0][0x720] ;  /* 0x0001c800ff137b82 */ /* 0x000ee40000000800 */
.L_x_50:
[----:B------:R-:W-:-:S04]  /*86e0*/  MOV R0, RZ ;  /* 0x000000ff00007202 */ /* 0x000fc80000000f00 */
[----:B------:R-:W-:-:S13]  /*86f0*/  LOP3.LUT P0, RZ, R0, 0x1bf, RZ, 0xc0, !PT ;  /* 0x000001bf00ff7812 */ /* 0x000fda000780c0ff */
[----:B------:R-:W-:Y:S05]  /*8700*/  @!P0 BRA `(.L_x_52) ;  /* 0x0000000000408947 */ /* 0x000fea0003800000 */
[----:B-12---:R-:W-:Y:S01]  /*8710*/  MOV R2, 0x0 ;  /* 0x0000000000027802 */ /* 0x006fe20000000f00 */
[----:B------:R-:W-:Y:S01]  /*8720*/  ULDC.64 UR4, c[0x4][0x70] ;  /* 0x01001c0000047ab9 */ /* 0x000fe20000000a00 */
[----:B------:R-:W-:Y:S01]  /*8730*/  ULDC.64 UR6, c[0x4][0x8] ;  /* 0x0100020000067ab9 */ /* 0x000fe20000000a00 */
[----:B------:R-:W-:Y:S01]  /*8740*/  MOV R4, UR4 ;  /* 0x0000000400047c02 */ /* 0x000fe20008000f00 */
[----:B------:R-:W-:Y:S01]  /*8750*/  IMAD.U32 R10, RZ, RZ, UR6 ;  /* 0x00000006ff0a7e24 */ /* 0x000fe2000f8e00ff */
[----:B------:R-:W-:Y:S01]  /*8760*/  MOV R5, UR5 ;  /* 0x0000000500057c02 */ /* 0x000fe20008000f00 */
[----:B------:R-:W1:Y:S01]  /*8770*/  LDC.64 R2, c[0x4][R2] ;  /* 0x0100000002027b82 */ /* 0x000e620000000a00 */
[----:B------:R-:W-:Y:S01]  /*8780*/  ULDC.64 UR4, c[0x4][0x78] ;  /* 0x01001e0000047ab9 */ /* 0x000fe20000000a00 */
[----:B------:R-:W-:Y:S02]  /*8790*/  MOV R11, UR7 ;  /* 0x00000007000b7c02 */ /* 0x000fe40008000f00 */
[----:B------:R-:W-:-:S02]  /*87a0*/  MOV R6, UR4 ;  /* 0x0000000400067c02 */ /* 0x000fc40008000f00 */
[----:B------:R-:W-:Y:S02]  /*87b0*/  MOV R7, UR5 ;  /* 0x0000000500077c02 */ /* 0x000fe40008000f00 */
[----:B------:R-:W-:Y:S02]  /*87c0*/  MOV R8, 0x70 ;  /* 0x0000007000087802 */ /* 0x000fe40000000f00 */
[----:B------:R-:W-:Y:S02]  /*87d0*/  MOV R12, 0x1 ;  /* 0x00000001000c7802 */ /* 0x000fe40000000f00 */
[----:B------:R-:W-:-:S07]  /*87e0*/  MOV R13, RZ ;  /* 0x000000ff000d7202 */ /* 0x000fce0000000f00 */
[----:B------:R-:W-:-:S07]  /*87f0*/  LEPC R20, `(.L_x_52) ;  /* 0x000000001014794e */ /* 0x000fce0000000000 */
[----:B-1-3-5:R-:W-:Y:S05]  /*8800*/  CALL.ABS.NOINC R2 ;  /* 0x0000000002007343 */ /* 0x02afea0003c00000 */
.L_x_52:
[----:B------:R-:W-:-:S13]  /*8810*/  LOP3.LUT P0, RZ, R16, 0x1bf, RZ, 0xc0, !PT ;  /* 0x000001bf10ff7812 */ /* 0x000fda000780c0ff */
[----:B------:R-:W-:Y:S05]  /*8820*/  @!P0 BRA `(.L_x_53) ;  /* 0x0000000000408947 */ /* 0x000fea0003800000 */
[----:B-12---:R-:W-:Y:S01]  /*8830*/  MOV R2, 0x0 ;  /* 0x0000000000027802 */ /* 0x006fe20000000f00 */
[----:B------:R-:W-:Y:S01]  /*8840*/  ULDC.64 UR4, c[0x4][0x70] ;  /* 0x01001c0000047ab9 */ /* 0x000fe20000000a00 */
[----:B------:R-:W-:Y:S01]  /*8850*/  ULDC.64 UR6, c[0x4][0x78] ;  /* 0x01001e0000067ab9 */ /* 0x000fe20000000a00 */
[----:B------:R-:W-:Y:S01]  /*8860*/  IMAD.U32 R4, RZ, RZ, UR4 ;  /* 0x00000004ff047e24 */ /* 0x000fe2000f8e00ff */
[----:B------:R-:W-:Y:S01]  /*8870*/  MOV R5, UR5 ;  /* 0x0000000500057c02 */ /* 0x000fe20008000f00 */
[----:B------:R-:W-:Y:S01]  /*8880*/  ULDC.64 UR4, c[0x4][0x10] ;  /* 0x0100040000047ab9 */ /* 0x000fe20000000a00 */
[----:B------:R-:W1:Y:S01]  /*8890*/  LDC.64 R2, c[0x4][R2] ;  /* 0x0100000002027b82 */ /* 0x000e620000000a00 */
[----:B------:R-:W-:Y:S01]  /*88a0*/  MOV R6, UR6 ;  /* 0x0000000600067c02 */ /* 0x000fe20008000f00 */
[----:B------:R-:W-:Y:S01]  /*88b0*/  IMAD.U32 R11, RZ, RZ, UR5 ;  /* 0x00000005ff0b7e24 */ /* 0x000fe2000f8e00ff */
[----:B------:R-:W-:Y:S02]  /*88c0*/  MOV R7, UR7 ;  /* 0x0000000700077c02 */ /* 0x000fe40008000f00 */
[----:B------:R-:W-:-:S02]  /*88d0*/  MOV R10, UR4 ;  /* 0x00000004000a7c02 */ /* 0x000fc40008000f00 */
[----:B------:R-:W-:Y:S02]  /*88e0*/  MOV R8, 0x70 ;  /* 0x0000007000087802 */ /* 0x000fe40000000f00 */
[----:B------:R-:W-:Y:S02]  /*88f0*/  MOV R12, 0x1 ;  /* 0x00000001000c7802 */ /* 0x000fe40000000f00 */
[----:B------:R-:W-:-:S07]  /*8900*/  MOV R13, RZ ;  /* 0x000000ff000d7202 */ /* 0x000fce0000000f00 */
[----:B------:R-:W-:-:S07]  /*8910*/  LEPC R20, `(.L_x_53) ;  /* 0x000000001014794e */ /* 0x000fce0000000000 */
[----:B-1-3-5:R-:W-:Y:S05]  /*8920*/  CALL.ABS.NOINC R2 ;  /* 0x0000000002007343 */ /* 0x02afea0003c00000 */
.L_x_53:
[----:B------:R-:W-:Y:S01]  /*8930*/  ULDC.64 UR4, c[0x0][0x730] ;  /* 0x0001cc0000047ab9 */ /* 0x000fe20000000a00 */
[----:B------:R-:W-:Y:S02]  /*8940*/  SHF.L.U32 R0, R18, 0x5, RZ ;  /* 0x0000000512007819 */ /* 0x000fe400000006ff */
[----:B------:R-:W-:Y:S02]  /*8950*/  ISETP.NE.U32.AND P0, PT, RZ, UR4, PT ;  /* 0x00000004ff007c0c */ /* 0x000fe4000bf05070 */
[----:B-12---:R-:W-:Y:S02]  /*8960*/  SHF.R.U32.HI R3, RZ, 0x1, R18 ;  /* 0x00000001ff037819 */ /* 0x006fe40000011612 */
[----:B------:R-:W-:Y:S02]  /*8970*/  ISETP.NE.AND.EX P0, PT, RZ, UR5, PT, P0 ;  /* 0x00000005ff007c0c */ /* 0x000fe4000bf05300 */
[C---:B------:R-:W-:Y:S02]  /*8980*/  LOP3.LUT R2, R0.reuse, 0xc0, RZ, 0xc0, !PT ;  /* 0x000000c000027812 */ /* 0x040fe400078ec0ff */
[----:B------:R-:W-:-:S02]  /*8990*/  LOP3.LUT R4, R0, 0x20, RZ, 0xc0, !PT ;  /* 0x0000002000047812 */ /* 0x000fc400078ec0ff */
[----:B------:R-:W-:Y:S01]  /*89a0*/  LOP3.LUT R2, R2, 0x8, R3, 0xf8, !PT ;  /* 0x0000000802027812 */ /* 0x000fe200078ef803 */
[----:B------:R-:W-:Y:S01]  /*89b0*/  IMAD.SHL.U32 R3, R18, 0x4, RZ ;  /* 0x0000000412037824 */ /* 0x000fe200078e00ff */
[----:B------:R-:W-:Y:S02]  /*89c0*/  IADD3 R17, R17, 0x1f, RZ ;  /* 0x0000001f11117810 */ /* 0x000fe40007ffe0ff */
[----:B------:R-:W-:Y:S02]  /*89d0*/  LEA R4, R23, R4, 0x9 ;  /* 0x0000000417047211 */ /* 0x000fe400078e48ff */
[----:B------:R-:W-:Y:S01]  /*89e0*/  LOP3.LUT R3, R2, 0x18, R3, 0x78, !PT ;  /* 0x0000001802037812 */ /* 0x000fe200078e7803 */
[----:B---3-5:R-:W1:Y:S01]  /*89f0*/  @P0 LDC R19, c[0x0][0x720] ;  /* 0x0001c800ff130b82 */ /* 0x028e620000000800 */
[----:B------:R-:W-:Y:S02]  /*8a00*/  LOP3.LUT R0, R0, 0x100, RZ, 0xc0, !PT ;  /* 0x0000010000007812 */ /* 0x000fe400078ec0ff */
[----:B------:R-:W-:-:S02]  /*8a10*/  ISETP.GT.U32.AND P1, PT, R17, 0x3e, PT ;  /* 0x0000003e1100780c */ /* 0x000fc40003f24070 */
[----:B------:R-:W-:Y:S02]  /*8a20*/  IADD3 R3, R3, R4, R0 ;  /* 0x0000000403037210 */ /* 0x000fe40007ffe000 */
[----:B------:R-:W-:Y:S02]  /*8a30*/  LOP3.LUT P0, RZ, R18, 0x4, RZ, 0xc0, !PT ;  /* 0x0000000412ff7812 */ /* 0x000fe4000780c0ff */
[----:B------:R-:W-:Y:S01]  /*8a40*/  LEA R3, R3, R16, 0x1 ;  /* 0x0000001003037211 */ /* 0x000fe200078e08ff */
[-C--:B-1----:R-:W-:Y:S01]  /*8a50*/  FMUL R5, R154, R19.reuse ;  /* 0x000000139a057220 */ /* 0x082fe20000400000 */
        /* <DEDUP_REMOVED lines=15> */
[----:B------:R-:W-:Y:S01]  /*8b50*/  F2FP.F16.F32.PACK_AB R5, R0, R5 ;  /* 0x000000050005723e */ /* 0x000fe200000000ff */
[-C--:B------:R-:W-:Y:S01]  /*8b60*/  FMUL R54, R122, R19.reuse ;  /* 0x000000137a367220 */ /* 0x080fe20000400000 */
[----:B------:R-:W-:Y:S01]  /*8b70*/  MOV R0, 0x10 ;  /* 0x0000001000007802 */ /* 0x000fe20000000f00 */
        /* <DEDUP_REMOVED lines=96> */
[----:B------:R-:W-:Y:S01]  /*9180*/  VIADD R19, R3, 0x1000 ;  /* 0x0000100003137836 */ /* 0x000fe20000000000 */
[----:B------:R-:W-:-:S02]  /*9190*/  F2FP.F16.F32.PACK_AB R4, R153, R4 ;  /* 0x000000049904723e */ /* 0x000fc400000000ff */
[----:B------:R-:W-:Y:S02]  /*91a0*/  F2FP.F16.F32.PACK_AB R6, R157, R6 ;  /* 0x000000069d06723e */ /* 0x000fe400000000ff */
[----:B------:R-:W-:Y:S02]  /*91b0*/  F2FP.F16.F32.PACK_AB R7, R2, R7 ;  /* 0x000000070207723e */ /* 0x000fe400000000ff */
[----:B------:R-:W-:Y:S02]  /*91c0*/  F2FP.F16.F32.PACK_AB R8, R161, R8 ;  /* 0x00000008a108723e */ /* 0x000fe400000000ff */
[----:B------:R-:W-:Y:S02]  /*91d0*/  F2FP.F16.F32.PACK_AB R10, R165, R164 ;  /* 0x000000a4a50a723e */ /* 0x000fe400000000ff */
[----:B------:R-:W-:Y:S02]  /*91e0*/  F2FP.F16.F32.PACK_AB R11, R12, R11 ;  /* 0x0000000b0c0b723e */ /* 0x000fe400000000ff */
[----:B------:R-:W-:Y:S01]  /*91f0*/  SEL R0, R0, 0xfffffff0, !P0 ;  /* 0xfffffff000007807 */ /* 0x000fe20004000000 */
[----:B------:R-:W-:Y:S06]  /*9200*/  @P1 BRA `(.L_x_54) ;  /* 0x0000000000041947 */ /* 0x000fec0003800000 */
[----:B------:R-:W-:-:S04]  /*9210*/  DEPBAR.LE SB0, 0x1 ;  /* 0x000080400000791a */ /* 0x000fc80000000000 */
.L_x_54:
[----:B------:R-:W-:Y:S05]  /*9220*/  WARPSYNC.ALL ;  /* 0x0000000000007948 */ /* 0x000fea0003800000 */
[----:B------:R-:W-:Y:S01]  /*9230*/  BAR.SYNC.DEFER_BLOCKING 0x1, 0x80 ;  /* 0x0042000000007b1d */ /* 0x000fe20000010000 */
[C---:B------:R-:W-:Y:S02]  /*9240*/  LEA R19, R0.reuse, R19, 0x1 ;  /* 0x0000001300137211 */ /* 0x040fe400078e08ff */
[----:B------:R-:W-:Y:S02]  /*9250*/  LEA R0, R0, R3, 0x1 ;  /* 0x0000000300007211 */ /* 0x000fe400078e08ff */
[----:B------:R-:W-:Y:S01]  /*9260*/  F2FP.F16.F32.PACK_AB R13, R13, R14 ;  /* 0x0000000e0d0d723e */ /* 0x000fe200000000ff */
[----:B------:R-:W-:Y:S01]  /*9270*/  BSSY B0, `(.L_x_55) ;  /* 0x000001e000007945 */ /* 0x000fe20003800000 */
[----:B------:R-:W-:-:S02]  /*9280*/  F2FP.F16.F32.PACK_AB R12, R137, R136 ;  /* 0x00000088890c723e */ /* 0x000fc400000000ff */
[----:B------:R-:W-:Y:S02]  /*9290*/  F2FP.F16.F32.PACK_AB R14, R141, R140 ;  /* 0x0000008c8d0e723e */ /* 0x000fe400000000ff */
[----:B------:R-:W-:Y:S02]  /*92a0*/  F2FP.F16.F32.PACK_AB R15, R15, R18 ;  /* 0x000000120f0f723e */ /* 0x000fe400000000ff */
[----:B------:R-:W-:Y:S02]  /*92b0*/  F2FP.F16.F32.PACK_AB R20, R20, R17 ;  /* 0x000000111414723e */ /* 0x000fe400000000ff */
[----:B------:R-:W-:Y:S02]  /*92c0*/  F2FP.F16.F32.PACK_AB R21, R21, R50 ;  /* 0x000000321515723e */ /* 0x000fe400000000ff */
[----:B------:R-:W-:Y:S02]  /*92d0*/  F2FP.F16.F32.PACK_AB R22, R149, R148 ;  /* 0x000000949516723e */ /* 0x000fe400000000ff */
[----:B------:R-:W-:Y:S01]  /*92e0*/  F2FP.F16.F32.PACK_AB R23, R23, R52 ;  /* 0x000000341717723e */ /* 0x000fe200000000ff */
[----:B------:R1:W-:Y:S04]  /*92f0*/  STSM.16.M88.4 [R3], R4 ;  /* 0x0000000403007844 */ /* 0x0003e80000000200 */
[----:B------:R1:W-:Y:S01]  /*9300*/  STSM.16.M88.4 [R0], R8 ;  /* 0x0000000800007844 */ /* 0x0003e20000000200 */
[----:B------:R-:W-:Y:S01]  /*9310*/  @!PT LDS RZ, [RZ] ;  /* 0x00000000fffff984 */ /* 0x000fe20000000800 */
[----:B------:R-:W-:Y:S01]  /*9320*/  @!PT LDS RZ, [RZ] ;  /* 0x00000000fffff984 */ /* 0x000fe20000000800 */
[----:B------:R-:W-:Y:S01]  /*9330*/  @!PT LDS RZ, [RZ] ;  /* 0x00000000fffff984 */ /* 0x000fe20000000800 */
[----:B------:R-:W-:Y:S01]  /*9340*/  @!PT LDS RZ, [RZ] ;  /* 0x00000000fffff984 */ /* 0x000fe20000000800 */
[----:B------:R2:W-:Y:S06]  /*9350*/  MEMBAR.ALL.CTA ;  /* 0x0000000000007992 */ /* 0x0005ec0000008000 */
[----:B--2---:R-:W2:Y:S02]  /*9360*/  FENCE.VIEW.ASYNC.S ;  /* 0x00000000000073c6 */ /* 0x004ea40000000000 */
[----:B--2---:R-:W-:Y:S06]  /*9370*/  BAR.SYNC.DEFER_BLOCKING 0x1, 0x80 ;  /* 0x0042000000007b1d */ /* 0x004fec0000010000 */
[----:B------:R-:W-:Y:S05]  /*9380*/  @P1 BRA `(.L_x_56) ;  /* 0x0000000000301947 */ /* 0x000fea0003800000 */
[----:B------:R-:W2:Y:S01]  /*9390*/  S2UR UR10, SR_CTAID.X ;  /* 0x00000000000a79c3 */ /* 0x000ea20000002500 */
[----:B------:R-:W-:Y:S01]  /*93a0*/  ULDC.64 UR4, c[0x0][0x198] ;  /* 0x0000660000047ab9 */ /* 0x000fe20000000a00 */
[----:B------:R-:W-:Y:S01]  /*93b0*/  R2UR UR8, R16 ;  /* 0x00000000100872ca */ /* 0x000fe200000e0000 */
[----:B------:R-:W-:Y:S01]  /*93c0*/  UIADD3 UR4, UP0, UR4, 0x670, URZ ;  /* 0x0000067004047890 */ /* 0x000fe2000ff1e03f */
[----:B------:R-:W-:Y:S01]  /*93d0*/  UMOV UR9, URZ ;  /* 0x0000003f00097c82 */ /* 0x000fe20008000000 */
[----:B------:R-:W-:Y:S02]  /*93e0*/  UMOV UR11, UR44 ;  /* 0x0000002c000b7c82 */ /* 0x000fe40008000000 */
[----:B------:R-:W-:Y:S01]  /*93f0*/  UIADD3.X UR5, URZ, UR5, URZ, UP0, !UPT ;  /* 0x000000053f057290 */ /* 0x000fe200087fe43f */
[----:B------:R-:W-:Y:S01]  /*9400*/  UMOV UR12, UR45 ;  /* 0x0000002d000c7c82 */ /* 0x000fe20008000000 */
[----:B--2---:R-:W-:-:S09]  /*9410*/  USHF.L.U32 UR10, UR10, 0x6, URZ ;  /* 0x000000060a0a7899 */ /* 0x004fd2000800063f */
[----:B------:R2:W-:Y:S01]  /*9420*/  UTMASTG.4D [UR8], [UR4] ;  /* 0x00000008040073b5 */ /* 0x0005e20008018000 */
[----:B------:R0:W-:Y:S01]  /*9430*/  UTMACMDFLUSH ;  /* 0x00000000000079b7 */ /* 0x0001e20000000000 */
[----:B--2---:R-:W-:-:S04]  /*9440*/  DEPBAR.LE SB0, 0x1 ;  /* 0x000080400000791a */ /* 0x004fc80000000000 */
.L_x_56:
[----:B------:R-:W-:Y:S05]  /*9450*/  BSYNC B0 ;  /* 0x0000000000007941 */ /* 0x000fea0003800000 */
.L_x_55:
[----:B------:R-:W-:Y:S01]  /*9460*/  BAR.SYNC.DEFER_BLOCKING 0x1, 0x80 ;  /* 0x0042000000007b1d */ /* 0x000fe20000010000 */
[----:B-1----:R-:W-:Y:S02]  /*9470*/  F2FP.F16.F32.PACK_AB R4, R121, R120 ;  /* 0x000000787904723e */ /* 0x002fe400000000ff */
[----:B------:R-:W-:Y:S02]  /*9480*/  F2FP.F16.F32.PACK_AB R5, R25, R54 ;  /* 0x000000361905723e */ /* 0x000fe400000000ff */
[----:B------:R-:W-:Y:S01]  /*9490*/  F2FP.F16.F32.PACK_AB R6, R125, R124 ;  /* 0x0000007c7d06723e */ /* 0x000fe200000000ff */
[----:B------:R-:W-:Y:S01]  /*94a0*/  BSSY B0, `(.L_x_57) ;  /* 0x000001d000007945 */ /* 0x000fe20003800000 */
[----:B------:R-:W-:Y:S02]  /*94b0*/  F2FP.F16.F32.PACK_AB R7, R27, R122 ;  /* 0x0000007a1b07723e */ /* 0x000fe400000000ff */
[----:B------:R-:W-:Y:S02]  /*94c0*/  F2FP.F16.F32.PACK_AB R8, R129, R128 ;  /* 0x000000808108723e */ /* 0x000fe400000000ff */
[----:B------:R-:W-:-:S02]  /*94d0*/  F2FP.F16.F32.PACK_AB R9, R29, R126 ;  /* 0x0000007e1d09723e */ /* 0x000fc400000000ff */
[----:B------:R-:W-:Y:S02]  /*94e0*/  F2FP.F16.F32.PACK_AB R10, R133, R132 ;  /* 0x00000084850a723e */ /* 0x000fe400000000ff */
[----:B------:R-:W-:Y:S01]  /*94f0*/  F2FP.F16.F32.PACK_AB R11, R31, R134 ;  /* 0x000000861f0b723e */ /* 0x000fe200000000ff */
[----:B------:R1:W-:Y:S04]  /*9500*/  STSM.16.M88.4 [R3+0x1000], R12 ;  /* 0x0010000c03007844 */ /* 0x0003e80000000200 */
[----:B------:R1:W-:Y:S01]  /*9510*/  STSM.16.M88.4 [R0+0x1000], R20 ;  /* 0x0010001400007844 */ /* 0x0003e20000000200 */
        /* <DEDUP_REMOVED lines=9> */
[----:B------:R-:W-:Y:S01]  /*95b0*/  R2UR UR8, R16 ;  /* 0x00000000100872ca */ /* 0x000fe200000e0000 */
[----:B------:R-:W-:Y:S01]  /*95c0*/  ULDC.64 UR4, c[0x0][0x198] ;  /* 0x0000660000047ab9 */ /* 0x000fe20000000a00 */
[----:B------:R-:W-:Y:S01]  /*95d0*/  UMOV UR9, 0x20 ;  /* 0x0000002000097882 */ /* 0x000fe20000000000 */
[----:B------:R-:W-:Y:S01]  /*95e0*/  UIADD3 UR4, UP0, UR4, 0x670, URZ ;  /* 0x0000067004047890 */ /* 0x000fe2000ff1e03f */
[----:B------:R-:W-:Y:S01]  /*95f0*/  UMOV UR11, UR44 ;  /* 0x0000002c000b7c82 */ /* 0x000fe20008000000 */
[----:B------:R-:W-:Y:S02]  /*9600*/  UMOV UR12, UR45 ;  /* 0x0000002d000c7c82 */ /* 0x000fe40008000000 */
[----:B------:R-:W-:-:S06]  /*9610*/  UIADD3.X UR5, URZ, UR5, URZ, UP0, !UPT ;  /* 0x000000053f057290 */ /* 0x000fcc00087fe43f */
[----:B------:R-:W-:Y:S02]  /*9620*/  UIADD3 UR8, UR8, 0x1000, URZ ;  /* 0x0000100008087890 */ /* 0x000fe4000fffe03f */
[----:B--2---:R-:W-:-:S09]  /*9630*/  USHF.L.U32 UR10, UR10, 0x6, URZ ;  /* 0x000000060a0a7899 */ /* 0x004fd2000800063f */
[----:B------:R2:W-:Y:S01]  /*9640*/  UTMASTG.4D [UR8], [UR4] ;  /* 0x00000008040073b5 */ /* 0x0005e20008018000 */
[----:B------:R0:W-:Y:S01]  /*9650*/  UTMACMDFLUSH ;  /* 0x00000000000079b7 */ /* 0x0001e20000000000 */
[----:B--2---:R-:W-:-:S04]  /*9660*/  DEPBAR.LE SB0, 0x1 ;  /* 0x000080400000791a */ /* 0x004fc80000000000 */
.L_x_58:
[----:B------:R-:W-:Y:S05]  /*9670*/  BSYNC B0 ;  /* 0x0000000000007941 */ /* 0x000fea0003800000 */
.L_x_57:
[----:B------:R-:W-:Y:S01]  /*9680*/  BAR.SYNC.DEFER_BLOCKING 0x1, 0x80 ;  /* 0x0042000000007b1d */ /* 0x000fe20000010000 */
[----:B------:R-:W-:Y:S02]  /*9690*/  F2FP.F16.F32.PACK_AB R112, R113, R112 ;  /* 0x000000707170723e */ /* 0x000fe400000000ff */
[----:B-1----:R-:W-:Y:S02]  /*96a0*/  F2FP.F16.F32.PACK_AB R12, R105, R104 ;  /* 0x00000068690c723e */ /* 0x002fe400000000ff */
[----:B------:R-:W-:Y:S01]  /*96b0*/  F2FP.F16.F32.PACK_AB R13, R48, R33 ;  /* 0x00000021300d723e */ /* 0x000fe200000000ff */
[----:B------:R-:W-:Y:S01]  /*96c0*/  BSSY B0, `(.L_x_59) ;  /* 0x000001c000007945 */ /* 0x000fe20003800000 */
[----:B------:R-:W-:Y:S02]  /*96d0*/  F2FP.F16.F32.PACK_AB R14, R109, R108 ;  /* 0x0000006c6d0e723e */ /* 0x000fe400000000ff */
[----:B------:R-:W-:Y:S02]  /*96e0*/  F2FP.F16.F32.PACK_AB R15, R46, R35 ;  /* 0x000000232e0f723e */ /* 0x000fe400000000ff */
[----:B------:R-:W-:-:S02]  /*96f0*/  F2FP.F16.F32.PACK_AB R113, R44, R37 ;  /* 0x000000252c71723e */ /* 0x000fc400000000ff */
        /* <DEDUP_REMOVED lines=16> */
[----:B------:R-:W-:Y:S01]  /*9800*/  UMOV UR9, 0x40 ;  /* 0x0000004000097882 */ /* 0x000fe20000000000 */
[----:B------:R-:W-:Y:S02]  /*9810*/  UMOV UR11, UR44 ;  /* 0x0000002c000b7c82 */ /* 0x000fe40008000000 */
[----:B------:R-:W-:Y:S01]  /*9820*/  UIADD3.X UR5, URZ, UR5, URZ, UP0, !UPT ;  /* 0x000000053f057290 */ /* 0x000fe200087fe43f */
[----:B------:R-:W-:Y:S01]  /*9830*/  UMOV UR12, UR45 ;  /* 0x0000002d000c7c82 */ /* 0x000fe20008000000 */
[----:B--2---:R-:W-:-:S09]  /*9840*/  USHF.L.U32 UR10, UR10, 0x6, URZ ;  /* 0x000000060a0a7899 */ /* 0x004fd2000800063f */
[----:B------:R2:W-:Y:S01]  /*9850*/  UTMASTG.4D [UR8], [UR4] ;  /* 0x00000008040073b5 */ /* 0x0005e20008018000 */
[----:B------:R0:W-:Y:S01]  /*9860*/  UTMACMDFLUSH ;  /* 0x00000000000079b7 */ /* 0x0001e20000000000 */
[----:B--2---:R-:W-:-:S04]  /*9870*/  DEPBAR.LE SB0, 0x1 ;  /* 0x000080400000791a */ /* 0x004fc80000000000 */
.L_x_60:
[----:B------:R-:W-:Y:S05]  /*9880*/  BSYNC B0 ;  /* 0x0000000000007941 */ /* 0x000fea0003800000 */
.L_x_59:
[----:B------:R-:W-:Y:S01]  /*9890*/  BAR.SYNC.DEFER_BLOCKING 0x1, 0x80 ;  /* 0x0042000000007b1d */ /* 0x000fe20000010000 */
[----:B------:R-:W-:Y:S02]  /*98a0*/  F2FP.F16.F32.PACK_AB R88, R89, R88 ;  /* 0x000000585958723e */ /* 0x000fe400000000ff */
        /* <DEDUP_REMOVED lines=9> */
[----:B------:R2:W-:Y:S01]  /*9940*/  STSM.16.M88.4 [R19], R112 ;  /* 0x0000007013007844 */ /* 0x0005e20000000200 */
[----:B------:R-:W-:Y:S01]  /*9950*/  @!PT LDS RZ, [RZ] ;  /* 0x00000000fffff984 */ /* 0x000fe20000000800 */
[----:B------:R-:W-:Y:S01]  /*9960*/  @!PT LDS RZ, [RZ] ;  /* 0x00000000fffff984 */ /* 0x000fe20000000800 */
[----:B------:R-:W-:Y:S01]  /*9970*/  @!PT LDS RZ, [RZ] ;  /* 0x00000000fffff984 */ /* 0x000fe20000000800 */
[----:B------:R-:W-:Y:S01]  /*9980*/  @!PT LDS RZ, [RZ] ;  /* 0x00000000fffff984 */ /* 0x000fe20000000800 */
[----:B------:R3:W-:Y:S06]  /*9990*/  MEMBAR.ALL.CTA ;  /* 0x0000000000007992 */ /* 0x0007ec0000008000 */
[----:B---3--:R-:W3:Y:S02]  /*99a0*/  FENCE.VIEW.ASYNC.S ;  /* 0x00000000000073c6 */ /* 0x008ee40000000000 */
[----:B---3--:R-:W-:Y:S06]  /*99b0*/  BAR.SYNC.DEFER_BLOCKING 0x1, 0x80 ;  /* 0x0042000000007b1d */ /* 0x008fec0000010000 */
[----:B------:R-:W-:Y:S05]  /*99c0*/  @P1 BRA `(.L_x_62) ;  /* 0x0000000000341947 */ /* 0x000fea0003800000 */
[----:B------:R-:W3:Y:S01]  /*99d0*/  S2UR UR10, SR_CTAID.X ;  /* 0x00000000000a79c3 */ /* 0x000ee20000002500 */
        /* <DEDUP_REMOVED lines=8> */
[----:B---3--:R-:W-:-:S09]  /*9a60*/  USHF.L.U32 UR10, UR10, 0x6, URZ ;  /* 0x000000060a0a7899 */ /* 0x008fd2000800063f */
[----:B------:R3:W-:Y:S01]  /*9a70*/  UTMASTG.4D [UR8], [UR4] ;  /* 0x00000008040073b5 */ /* 0x0007e20008018000 */
[----:B------:R0:W-:Y:S01]  /*9a80*/  UTMACMDFLUSH ;  /* 0x00000000000079b7 */ /* 0x0001e20000000000 */
[----:B---3--:R-:W-:-:S04]  /*9a90*/  DEPBAR.LE SB0, 0x1 ;  /* 0x000080400000791a */ /* 0x008fc80000000000 */
.L_x_62:
[----:B------:R-:W-:Y:S05]  /*9aa0*/  BSYNC B0 ;  /* 0x0000000000007941 */ /* 0x000fea0003800000 */
.L_x_61:
        /* <DEDUP_REMOVED lines=17> */
[----:B----4-:R-:W4:Y:S02]  /*9bc0*/  FENCE.VIEW.ASYNC.S ;  /* 0x00000000000073c6 */ /* 0x010f240000000000 */
[----:B----4-:R-:W-:Y:S06]  /*9bd0*/  BAR.SYNC.DEFER_BLOCKING 0x1, 0x80 ;  /* 0x0042000000007b1d */ /* 0x010fec0000010000 */
[----:B------:R-:W-:Y:S05]  /*9be0*/  @P1 BRA `(.L_x_64) ;  /* 0x0000000000301947 */ /* 0x000fea0003800000 */
[----:B------:R-:W4:Y:S01]  /*9bf0*/  S2UR UR10, SR_CTAID.X ;  /* 0x00000000000a79c3 */ /* 0x000f220000002500 */
[----:B------:R-:W-:Y:S01]  /*9c00*/  ULDC.64 UR4, c[0x0][0x198] ;  /* 0x0000660000047ab9 */ /* 0x000fe20000000a00 */
[----:B------:R-:W-:Y:S01]  /*9c10*/  R2UR UR8, R16 ;  /* 0x00000000100872ca */ /* 0x000fe200000e0000 */
[----:B------:R-:W-:Y:S01]  /*9c20*/  UIADD3 UR4, UP0, UR4, 0x670, URZ ;  /* 0x0000067004047890 */ /* 0x000fe2000ff1e03f */
[----:B------:R-:W-:Y:S01]  /*9c30*/  UMOV UR9, 0x80 ;  /* 0x0000008000097882 */ /* 0x000fe20000000000 */
[----:B------:R-:W-:Y:S02]  /*9c40*/  UMOV UR11, UR44 ;  /* 0x0000002c000b7c82 */ /* 0x000fe40008000000 */
[----:B------:R-:W-:Y:S01]  /*9c50*/  UIADD3.X UR5, URZ, UR5, URZ, UP0, !UPT ;  /* 0x000000053f057290 */ /* 0x000fe200087fe43f */
[----:B------:R-:W-:Y:S01]  /*9c60*/  UMOV UR12, UR45 ;  /* 0x0000002d000c7c82 */ /* 0x000fe20008000000 */
[----:B----4-:R-:W-:-:S09]  /*9c70*/  USHF.L.U32 UR10, UR10, 0x6, URZ ;  /* 0x000000060a0a7899 */ /* 0x010fd2000800063f */
[----:B------:R4:W-:Y:S01]  /*9c80*/  UTMASTG.4D [UR8], [UR4] ;  /* 0x00000008040073b5 */ /* 0x0009e20008018000 */
[----:B------:R0:W-:Y:S01]  /*9c90*/  UTMACMDFLUSH ;  /* 0x00000000000079b7 */ /* 0x0001e20000000000 */
[----:B----4-:R-:W-:-:S04]  /*9ca0*/  DEPBAR.LE SB0, 0x1 ;  /* 0x000080400000791a */ /* 0x010fc80000000000 */
.L_x_64:
[----:B------:R-:W-:Y:S05]  /*9cb0*/  BSYNC B0 ;  /* 0x0000000000007941 */ /* 0x000fea0003800000 */
.L_x_63:
[----:B------:R-:W-:Y:S01]  /*9cc0*/  BAR.SYNC.DEFER_BLOCKING 0x1, 0x80 ;  /* 0x0042000000007b1d */ /* 0x000fe20000010000 */
[----:B------:R-:W-:Y:S02]  /*9cd0*/  F2FP.F16.F32.PACK_AB R64, R65, R64 ;  /* 0x000000404140723e */ /* 0x000fe400000000ff */
[----:B------:R-:W-:Y:S02]  /*9ce0*/  F2FP.F16.F32.PACK_AB R65, R67, R66 ;  /* 0x000000424341723e */ /* 0x000fe400000000ff */
[----:B-1----:R-:W-:Y:S01]  /*9cf0*/  F2FP.F16.F32.PACK_AB R4, R57, R56 ;  /* 0x000000383904723e */ /* 0x002fe200000000ff */
        /* <DEDUP_REMOVED lines=25> */
[----:B----4-:R-:W-:-:S09]  /*9e90*/  USHF.L.U32 UR10, UR10, 0x6, URZ ;  /* 0x000000060a0a7899 */ /* 0x010fd2000800063f */
[----:B------:R4:W-:Y:S01]  /*9ea0*/  UTMASTG.4D [UR8], [UR4] ;  /* 0x00000008040073b5 */ /* 0x0009e20008018000 */
[----:B------:R0:W-:Y:S01]  /*9eb0*/  UTMACMDFLUSH ;  /* 0x00000000000079b7 */ /* 0x0001e20000000000 */
[----:B----4-:R-:W-:-:S04]  /*9ec0*/  DEPBAR.LE SB0, 0x1 ;  /* 0x000080400000791a */ /* 0x010fc80000000000 */
.L_x_66:
[----:B------:R-:W-:Y:S05]  /*9ed0*/  BSYNC B0 ;  /* 0x0000000000007941 */ /* 0x000fea0003800000 */
.L_x_65:
[----:B------:R-:W-:Y:S06]  /*9ee0*/  BAR.SYNC.DEFER_BLOCKING 0x1, 0x80 ;  /* 0x0042000000007b1d */ /* 0x000fec0000010000 */
[----:B------:R-:W-:Y:S01]  /*9ef0*/  BSSY B0, `(.L_x_67) ;  /* 0x0000016000007945 */ /* 0x000fe20003800000 */
[----:B------:R4:W-:Y:S04]  /*9f00*/  STSM.16.M88.4 [R3], R4 ;  /* 0x0000000403007844 */ /* 0x0009e80000000200 */
[----:B------:R4:W-:Y:S01]  /*9f10*/  STSM.16.M88.4 [R0], R64 ;  /* 0x0000004000007844 */ /* 0x0009e20000000200 */
[----:B------:R-:W-:Y:S01]  /*9f20*/  @!PT LDS RZ, [RZ] ;  /* 0x00000000fffff984 */ /* 0x000fe20000000800 */
[----:B------:R-:W-:Y:S01]  /*9f30*/  @!PT LDS RZ, [RZ] ;  /* 0x00000000fffff984 */ /* 0x000fe20000000800 */
[----:B------:R-:W-:Y:S01]  /*9f40*/  @!PT LDS RZ, [RZ] ;  /* 0x00000000fffff984 */ /* 0x000fe20000000800 */
[----:B------:R-:W-:Y:S01]  /*9f50*/  @!PT LDS RZ, [RZ] ;  /* 0x00000000fffff984 */ /* 0x000fe20000000800 */
[----:B------:R5:W-:Y:S06]  /*9f60*/  MEMBAR.ALL.CTA ;  /* 0x0000000000007992 */ /* 0x000bec0000008000 */
[----:B-----5:R-:W5:Y:S02]  /*9f70*/  FENCE.VIEW.ASYNC.S ;  /* 0x00000000000073c6 */ /* 0x020f640000000000 */
[----:B-----5:R-:W-:Y:S06]  /*9f80*/  BAR.SYNC.DEFER_BLOCKING 0x1, 0x80 ;  /* 0x0042000000007b1d */ /* 0x020fec0000010000 */
[----:B------:R-:W-:Y:S05]  /*9f90*/  @P1 BRA `(.L_x_68) ;  /* 0x00000000002c1947 */ /* 0x000fea0003800000 */
[----:B------:R-:W5:Y:S01]  /*9fa0*/  S2UR UR10, SR_CTAID.X ;  /* 0x00000000000a79c3 */ /* 0x000f620000002500 */
[----:B------:R-:W-:Y:S01]  /*9fb0*/  ULDC.64 UR4, c[0x0][0x198] ;  /* 0x0000660000047ab9 */ /* 0x000fe20000000a00 */
[----:B------:R-:W-:Y:S01]  /*9fc0*/  R2UR UR8, R16 ;  /* 0x00000000100872ca */ /* 0x000fe200000e0000 */
[----:B------:R-:W-:Y:S01]  /*9fd0*/  UIADD3 UR4, UP0, UR4, 0x670, URZ ;  /* 0x0000067004047890 */ /* 0x000fe2000ff1e03f */
[----:B------:R-:W-:Y:S01]  /*9fe0*/  UMOV UR9, 0xc0 ;  /* 0x000000c000097882 */ /* 0x000fe20000000000 */
[----:B------:R-:W-:Y:S02]  /*9ff0*/  UMOV UR11, UR44 ;  /* 0x0000002c000b7c82 */ /* 0x000fe40008000000 */
[----:B------:R-:W-:Y:S01]  /*a000*/  UIADD3.X UR5, URZ, UR5, URZ, UP0, !UPT ;  /* 0x000000053f057290 */ /* 0x000fe200087fe43f */
[----:B------:R-:W-:Y:S01]  /*a010*/  UMOV UR12, UR45 ;  /* 0x0000002d000c7c82 */ /* 0x000fe20008000000 */
[----:B-----5:R-:W-:-:S09]  /*a020*/  USHF.L.U32 UR10, UR10, 0x6, URZ ;  /* 0x000000060a0a7899 */ /* 0x020fd2000800063f */
[----:B------:R1:W-:Y:S02]  /*a030*/  UTMASTG.4D [UR8], [UR4] ;  /* 0x00000008040073b5 */ /* 0x0003e40008018000 */
[----:B-1----:R0:W-:Y:S02]  /*a040*/  UTMACMDFLUSH ;  /* 0x00000000000079b7 */ /* 0x0021e40000000000 */
.L_x_68:
[----:B------:R-:W-:Y:S05]  /*a050*/  BSYNC B0 ;  /* 0x0000000000007941 */ /* 0x000fea0003800000 */
.L_x_67:
[----:B------:R-:W-:-:S04]  /*a060*/  DEPBAR.LE SB0, 0x0 ;  /* 0x000080000000791a */ /* 0x000fc80000000000 */
[----:B------:R-:W-:Y:S05]  /*a070*/  EXIT ;  /* 0x000000000000794d */ /* 0x000fea0003800000 */
.L_x_7:
[----:B-1----:R1:W2:Y:S02]  /*a080*/  SYNCS.PHASECHK.TRANS64.TRYWAIT P2, [R4+URZ+0x23048], R3 ;  /* 0x02304803040075a7 */ /* 0x0022a4000804017f */
[----:B--2---:R-:W-:Y:S05]  /*a090*/  @!P2 NANOSLEEP.SYNCS 0x989680 ;  /* 0x009896800000a95d */ /* 0x004fea0003900000 */
[----:B------:R-:W2:Y:S02]  /*a0a0*/  @!P2 SYNCS.PHASECHK.TRANS64 P2, [R4+URZ+0x23048], R3 ;  /* 0x023048030400a5a7 */ /* 0x000ea4000804007f */
[----:B--2---:R-:W-:Y:S05]  /*a0b0*/  @!P2 BRA `(.L_x_7) ;  /* 0xfffffffc00f0a947 */ /* 0x004fea000383ffff */
[----:B------:R-:W-:Y:S05]  /*a0c0*/  BRA `(.L_x_69) ;  /* 0xffffff6400847947 */ /* 0x000fea000383ffff */
.L_x_12:
[----:B-1----:R1:W2:Y:S02]  /*a0d0*/  SYNCS.PHASECHK.TRANS64.TRYWAIT P1, [R2+URZ+0x23020], R3 ;  /* 0x02302003020075a7 */ /* 0x0022a4000802017f */
[----:B--2---:R-:W-:Y:S05]  /*a0e0*/  @!P1 NANOSLEEP.SYNCS 0x989680 ;  /* 0x009896800000995d */ /* 0x004fea0003900000 */
[----:B------:R-:W2:Y:S02]  /*a0f0*/  @!P1 SYNCS.PHASECHK.TRANS64 P1, [R2+URZ+0x23020], R3 ;  /* 0x02302003020095a7 */ /* 0x000ea4000802007f */
[----:B--2---:R-:W-:Y:S05]  /*a100*/  @!P1 BRA `(.L_x_12) ;  /* 0xfffffffc00f09947 */ /* 0x004fea000383ffff */
[----:B------:R-:W-:Y:S05]  /*a110*/  BRA `(.L_x_70) ;  /* 0xffffff6800b07947 */ /* 0x000fea000383ffff */
.L_x_14:
[----:B-1----:R1:W2:Y:S02]  /*a120*/  SYNCS.PHASECHK.TRANS64.TRYWAIT P1, [R3+URZ+0x23020], R2 ;  /* 0x02302002030075a7 */ /* 0x0022a4000802017f */
[----:B--2---:R-:W-:Y:S05]  /*a130*/  @!P1 NANOSLEEP.SYNCS 0x989680 ;  /* 0x009896800000995d */ /* 0x004fea0003900000 */
[----:B------:R-:W2:Y:S02]  /*a140*/  @!P1 SYNCS.PHASECHK.TRANS64 P1, [R3+URZ+0x23020], R2 ;  /* 0x02302002030095a7 */ /* 0x000ea4000802007f */
[----:B--2---:R-:W-:Y:S05]  /*a150*/  @!P1 BRA `(.L_x_14) ;  /* 0xfffffffc00f09947 */ /* 0x004fea000383ffff */
[----:B------:R-:W-:Y:S05]  /*a160*/  BRA `(.L_x_71) ;  /* 0xffffff6c00787947 */ /* 0x000fea000383ffff */
.L_x_17:
[----:B-1----:R1:W2:Y:S02]  /*a170*/  SYNCS.PHASECHK.TRANS64.TRYWAIT P1, [R3+URZ+0x23020], R6 ;  /* 0x02302006030075a7 */ /* 0x0022a4000802017f */
[----:B--2---:R-:W-:Y:S05]  /*a180*/  @!P1 NANOSLEEP.SYNCS 0x989680 ;  /* 0x009896800000995d */ /* 0x004fea0003900000 */
[----:B------:R-:W2:Y:S02]  /*a190*/  @!P1 SYNCS.PHASECHK.TRANS64 P1, [R3+URZ+0x23020], R6 ;  /* 0x02302006030095a7 */ /* 0x000ea4000802007f */
[----:B--2---:R-:W-:Y:S05]  /*a1a0*/  @!P1 BRA `(.L_x_17) ;  /* 0xfffffffc00f09947 */ /* 0x004fea000383ffff */
[----:B------:R-:W-:Y:S05]  /*a1b0*/  BRA `(.L_x_72) ;  /* 0xffffff7000847947 */ /* 0x000fea000383ffff */
.L_x_19:
[----:B-1----:R1:W2:Y:S02]  /*a1c0*/  SYNCS.PHASECHK.TRANS64.TRYWAIT P1, [R8+URZ+0x23020], R3 ;  /* 0x02302003080075a7 */ /* 0x0022a4000802017f */
[----:B--2---:R-:W-:Y:S05]  /*a1d0*/  @!P1 NANOSLEEP.SYNCS 0x989680 ;  /* 0x009896800000995d */ /* 0x004fea0003900000 */
[----:B------:R-:W2:Y:S02]  /*a1e0*/  @!P1 SYNCS.PHASECHK.TRANS64 P1, [R8+URZ+0x23020], R3 ;  /* 0x02302003080095a7 */ /* 0x000ea4000802007f */
[----:B--2---:R-:W-:Y:S05]  /*a1f0*/  @!P1 BRA `(.L_x_19) ;  /* 0xfffffffc00f09947 */ /* 0x004fea000383ffff */
[----:B------:R-:W-:Y:S05]  /*a200*/  BRA `(.L_x_73) ;  /* 0xffffff74007c7947 */ /* 0x000fea000383ffff */
.L_x_21:
[----:B-1----:R1:W2:Y:S02]  /*a210*/  SYNCS.PHASECHK.TRANS64.TRYWAIT P1, [R16+URZ+0x23040], R57 ;  /* 0x02304039100075a7 */ /* 0x0022a4000802017f */
[----:B--2---:R-:W-:Y:S05]  /*a220*/  @!P1 NANOSLEEP.SYNCS 0x989680 ;  /* 0x009896800000995d */ /* 0x004fea0003900000 */
[----:B------:R-:W2:Y:S02]  /*a230*/  @!P1 SYNCS.PHASECHK.TRANS64 P1, [R16+URZ+0x23040], R57 ;  /* 0x02304039100095a7 */ /* 0x000ea4000802007f */
[----:B--2---:R-:W-:Y:S05]  /*a240*/  @!P1 BRA `(.L_x_21) ;  /* 0xfffffffc00f09947 */ /* 0x004fea000383ffff */
[----:B------:R-:W-:Y:S05]  /*a250*/  BRA `(.L_x_74) ;  /* 0xffffff78008c7947 */ /* 0x000fea000383ffff */
.L_x_22:
[----:B--2---:R2:W3:Y:S02]  /*a260*/  SYNCS.PHASECHK.TRANS64.TRYWAIT P1, [R16+URZ+0x23000], R57 ;  /* 0x02300039100075a7 */ /* 0x0044e4000802017f */
[----:B---3--:R-:W-:Y:S05]  /*a270*/  @!P1 NANOSLEEP.SYNCS 0x989680 ;  /* 0x009896800000995d */ /* 0x008fea0003900000 */
[----:B------:R-:W3:Y:S02]  /*a280*/  @!P1 SYNCS.PHASECHK.TRANS64 P1, [R16+URZ+0x23000], R57 ;  /* 0x02300039100095a7 */ /* 0x000ee4000802007f */
[----:B---3--:R-:W-:Y:S05]  /*a290*/  @!P1 BRA `(.L_x_22) ;  /* 0xfffffffc00f09947 */ /* 0x008fea000383ffff */
[----:B------:R-:W-:Y:S05]  /*a2a0*/  BRA `(.L_x_75) ;  /* 0xffffff7800847947 */ /* 0x000fea000383ffff */
.L_x_23:
[----:B---3--:R3:W1:Y:S02]  /*a2b0*/  SYNCS.PHASECHK.TRANS64.TRYWAIT P6, [R16+URZ+0x23008], R57 ;  /* 0x02300839100075a7 */ /* 0x00866400080c017f */
[----:B-1----:R-:W-:Y:S05]  /*a2c0*/  @!P6 NANOSLEEP.SYNCS 0x989680 ;  /* 0x009896800000e95d */ /* 0x002fea0003900000 */
[----:B------:R-:W1:Y:S02]  /*a2d0*/  @!P6 SYNCS.PHASECHK.TRANS64 P6, [R16+URZ+0x23008], R57 ;  /* 0x023008391000e5a7 */ /* 0x000e6400080c007f */
[----:B-1----:R-:W-:Y:S05]  /*a2e0*/  @!P6 BRA `(.L_x_23) ;  /* 0xfffffffc00f0e947 */ /* 0x002fea000383ffff */
[----:B------:R-:W-:Y:S05]  /*a2f0*/  BRA `(.L_x_76) ;  /* 0xffffff8c00cc7947 */ /* 0x000fea000383ffff */
.L_x_25:
[----:B-1----:R1:W2:Y:S02]  /*a300*/  SYNCS.PHASECHK.TRANS64.TRYWAIT P1, [R6+URZ+0x23000], R3 ;  /* 0x02300003060075a7 */ /* 0x0022a4000802017f */
[----:B--2---:R-:W-:Y:S05]  /*a310*/  @!P1 NANOSLEEP.SYNCS 0x989680 ;  /* 0x009896800000995d */ /* 0x004fea0003900000 */
[----:B------:R-:W2:Y:S02]  /*a320*/  @!P1 SYNCS.PHASECHK.TRANS64 P1, [R6+URZ+0x23000], R3 ;  /* 0x02300003060095a7 */ /* 0x000ea4000802007f */
[----:B--2---:R-:W-:Y:S05]  /*a330*/  @!P1 BRA `(.L_x_25) ;  /* 0xfffffffc00f09947 */ /* 0x004fea000383ffff */
[----:B------:R-:W-:Y:S05]  /*a340*/  BRA `(.L_x_77) ;  /* 0xffffff9c00f47947 */ /* 0x000fea000383ffff */
.L_x_28:
[----:B-1----:R1:W2:Y:S02]  /*a350*/  SYNCS.PHASECHK.TRANS64.TRYWAIT P2, [R3+URZ+0x23020], R6 ;  /* 0x02302006030075a7 */ /* 0x0022a4000804017f */
[----:B--2---:R-:W-:Y:S05]  /*a360*/  @!P2 NANOSLEEP.SYNCS 0x989680 ;  /* 0x009896800000a95d */ /* 0x004fea0003900000 */
[----:B------:R-:W2:Y:S02]  /*a370*/  @!P2 SYNCS.PHASECHK.TRANS64 P2, [R3+URZ+0x23020], R6 ;  /* 0x023020060300a5a7 */ /* 0x000ea4000804007f */
[----:B--2---:R-:W-:Y:S05]  /*a380*/  @!P2 BRA `(.L_x_28) ;  /* 0xfffffffc00f0a947 */ /* 0x004fea000383ffff */
[----:B------:R-:W-:Y:S05]  /*a390*/  BRA `(.L_x_78) ;  /* 0xffffffa400e47947 */ /* 0x000fea000383ffff */
.L_x_31:
[----:B-1----:R1:W2:Y:S02]  /*a3a0*/  SYNCS.PHASECHK.TRANS64.TRYWAIT P2, [R190+URZ+0x23000], R189 ;  /* 0x023000bdbe0075a7 */ /* 0x0022a4000804017f */
[----:B--2---:R-:W-:Y:S05]  /*a3b0*/  @!P2 NANOSLEEP.SYNCS 0x989680 ;  /* 0x009896800000a95d */ /* 0x004fea0003900000 */
[----:B------:R-:W2:Y:S02]  /*a3c0*/  @!P2 SYNCS.PHASECHK.TRANS64 P2, [R190+URZ+0x23000], R189 ;  /* 0x023000bdbe00a5a7 */ /* 0x000ea4000804007f */
[----:B--2---:R-:W-:Y:S05]  /*a3d0*/  @!P2 BRA `(.L_x_31) ;  /* 0xfffffffc00f0a947 */ /* 0x004fea000383ffff */
[----:B------:R-:W-:Y:S05]  /*a3e0*/  BRA `(.L_x_79) ;  /* 0xffffffac00ec7947 */ /* 0x000fea000383ffff */
.L_x_35:
[----:B-1----:R1:W2:Y:S02]  /*a3f0*/  SYNCS.PHASECHK.TRANS64.TRYWAIT P1, [R7+URZ+0x23020], R8 ;  /* 0x02302008070075a7 */ /* 0x0022a4000802017f */
[----:B--2---:R-:W-:Y:S05]  /*a400*/  @!P1 NANOSLEEP.SYNCS 0x989680 ;  /* 0x009896800000995d */ /* 0x004fea0003900000 */
[----:B------:R-:W2:Y:S02]  /*a410*/  @!P1 SYNCS.PHASECHK.TRANS64 P1, [R7+URZ+0x23020], R8 ;  /* 0x02302008070095a7 */ /* 0x000ea4000802007f */
[----:B--2---:R-:W-:Y:S05]  /*a420*/  @!P1 BRA `(.L_x_35) ;  /* 0xfffffffc00f09947 */ /* 0x004fea000383ffff */
[----:B------:R-:W-:Y:S05]  /*a430*/  BRA `(.L_x_80) ;  /* 0xffffffd0000c7947 */ /* 0x000fea000383ffff */
        .weak           $__internal_0_$__cuda_sm20_rcp_rn_f32_slowpath
        .type           $__internal_0_$__cuda_sm20_rcp_rn_f32_slowpath,@function
        .size           $__internal_0_$__cuda_sm20_rcp_rn_f32_slowpath,(.L_x_86 - $__internal_0_$__cuda_sm20_rcp_rn_f32_slowpath)
$__internal_0_$__cuda_sm20_rcp_rn_f32_slowpath:
[----:B------:R-:W-:Y:S01]  /*a440*/  SHF.L.U32 R0, R2, 0x1, RZ ;  /* 0x0000000102007819 */ /* 0x000fe200000006ff */
[----:B------:R-:W-:Y:S03]  /*a450*/  BSSY B2, `(.L_x_81) ;  /* 0x0000030000027945 */ /* 0x000fe60003800000 */
[----:B------:R-:W-:-:S04]  /*a460*/  SHF.R.U32.HI R19, RZ, 0x18, R0 ;  /* 0x00000018ff137819 */ /* 0x000fc80000011600 */
[----:B------:R-:W-:-:S13]  /*a470*/  ISETP.NE.U32.AND P0, PT, R19, RZ, PT ;  /* 0x000000ff1300720c */ /* 0x000fda0003f05070 */
[----:B------:R-:W-:Y:S05]  /*a480*/  @P0 BRA `(.L_x_82) ;  /* 0x0000000000280947 */ /* 0x000fea0003800000 */
[----:B------:R-:W-:-:S04]  /*a490*/  SHF.L.U32 R0, R2, 0x1, RZ ;  /* 0x0000000102007819 */ /* 0x000fc800000006ff */
[----:B------:R-:W-:-:S13]  /*a4a0*/  ISETP.NE.AND P0, PT, R0, RZ, PT ;  /* 0x000000ff0000720c */ /* 0x000fda0003f05270 */
[----:B------:R-:W-:Y:S01]  /*a4b0*/  @P0 FFMA R5, R2, 1.84467440737095516160e+19, RZ ;  /* 0x5f80000002050823 */ /* 0x000fe200000000ff */
[----:B------:R-:W-:Y:S08]  /*a4c0*/  @!P0 MUFU.RCP R4, R2 ;  /* 0x0000000200048308 */ /* 0x000ff00000001000 */
[----:B------:R-:W1:Y:S02]  /*a4d0*/  @P0 MUFU.RCP R0, R5 ;  /* 0x0000000500000308 */ /* 0x000e640000001000 */
[----:B-1----:R-:W-:-:S04]  /*a4e0*/  @P0 FFMA R11, R5, R0, -1 ;  /* 0xbf800000050b0423 */ /* 0x002fc80000000000 */
[----:B------:R-:W-:-:S04]  /*a4f0*/  @P0 FADD.FTZ R11, -R11, -RZ ;  /* 0x800000ff0b0b0221 */ /* 0x000fc80000010100 */
[----:B------:R-:W-:-:S04]  /*a500*/  @P0 FFMA R0, R0, R11, R0 ;  /* 0x0000000b00000223 */ /* 0x000fc80000000000 */
[----:B------:R-:W-:Y:S01]  /*a510*/  @P0 FFMA R4, R0, 1.84467440737095516160e+19, RZ ;  /* 0x5f80000000040823 */ /* 0x000fe200000000ff */
[----:B------:R-:W-:Y:S06]  /*a520*/  BRA `(.L_x_83) ;  /* 0x0000000000887947 */ /* 0x000fec0003800000 */
.L_x_82:
[----:B------:R-:W-:-:S05]  /*a530*/  VIADD R26, R19, 0xffffff03 ;  /* 0xffffff03131a7836 */ /* 0x000fca0000000000 */
[----:B------:R-:W-:-:S13]  /*a540*/  ISETP.GT.U32.AND P0, PT, R26, 0x1, PT ;  /* 0x000000011a00780c */ /* 0x000fda0003f04070 */
[----:B------:R-:W-:Y:S05]  /*a550*/  @P0 BRA `(.L_x_84) ;  /* 0x0000000000780947 */ /* 0x000fea0003800000 */
[----:B------:R-:W-:Y:S02]  /*a560*/  LOP3.LUT R0, R2, 0x7fffff, RZ, 0xc0, !PT ;  /* 0x007fffff02007812 */ /* 0x000fe400078ec0ff */
[----:B------:R-:W-:Y:S02]  /*a570*/  MOV R13, 0x3 ;  /* 0x00000003000d7802 */ /* 0x000fe40000000f00 */
[----:B------:R-:W-:Y:S02]  /*a580*/  LOP3.LUT R0, R0, 0x3f800000, RZ, 0xfc, !PT ;  /* 0x3f80000000007812 */ /* 0x000fe400078efcff */
[----:B------:R-:W-:Y:S02]  /*a590*/  SHF.L.U32 R13, R13, R26, RZ ;  /* 0x0000001a0d0d7219 */ /* 0x000fe400000006ff */
[----:B------:R-:W1:Y:S02]  /*a5a0*/  MUFU.RCP R5, R0 ;  /* 0x0000000000057308 */ /* 0x000e640000001000 */
[----:B-1----:R-:W-:-:S04]  /*a5b0*/  FFMA R4, R0, R5, -1 ;  /* 0xbf80000000047423 */ /* 0x002fc80000000005 */
[----:B------:R-:W-:-:S04]  /*a5c0*/  FADD.FTZ R4, -R4, -RZ ;  /* 0x800000ff04047221 */ /* 0x000fc80000010100 */
[CCC-:B------:R-:W-:Y:S01]  /*a5d0*/  FFMA.RM R11, R5.reuse, R4.reuse, R5.reuse ;  /* 0x00000004050b7223 */ /* 0x1c0fe20000004005 */
[----:B------:R-:W-:-:S04]  /*a5e0*/  FFMA.RP R12, R5, R4, R5 ;  /* 0x00000004050c7223 */ /* 0x000fc80000008005 */
[C---:B------:R-:W-:Y:S02]  /*a5f0*/  LOP3.LUT R4, R11.reuse, 0x7fffff, RZ, 0xc0, !PT ;  /* 0x007fffff0b047812 */ /* 0x040fe400078ec0ff */
[----:B------:R-:W-:Y:S02]  /*a600*/  FSETP.NEU.FTZ.AND P0, PT, R11, R12, PT ;  /* 0x0000000c0b00720b */ /* 0x000fe40003f1d000 */
[----:B------:R-:W-:Y:S02]  /*a610*/  LOP3.LUT R4, R4, 0x800000, RZ, 0xfc, !PT ;  /* 0x0080000004047812 */ /* 0x000fe400078efcff */
[----:B------:R-:W-:Y:S02]  /*a620*/  SEL R5, RZ, 0xffffffff, !P0 ;  /* 0xffffffffff057807 */ /* 0x000fe40004000000 */
[----:B------:R-:W-:Y:S02]  /*a630*/  LOP3.LUT R13, R13, R4, RZ, 0xc0, !PT ;  /* 0x000000040d0d7212 */ /* 0x000fe400078ec0ff */
[----:B------:R-:W-:-:S02]  /*a640*/  IADD3 R5, -R5, RZ, RZ ;  /* 0x000000ff05057210 */ /* 0x000fc40007ffe1ff */
[-C--:B------:R-:W-:Y:S02]  /*a650*/  SHF.R.U32.HI R13, RZ, R26.reuse, R13 ;  /* 0x0000001aff0d7219 */ /* 0x080fe4000001160d */
[----:B------:R-:W-:Y:S02]  /*a660*/  LOP3.LUT P1, RZ, R5, R26, R4, 0xf8, !PT ;  /* 0x0000001a05ff7212 */ /* 0x000fe4000782f804 */
[C---:B------:R-:W-:Y:S02]  /*a670*/  LOP3.LUT P0, RZ, R13.reuse, 0x1, RZ, 0xc0, !PT ;  /* 0x000000010dff7812 */ /* 0x040fe4000780c0ff */
[----:B------:R-:W-:Y:S02]  /*a680*/  LOP3.LUT P2, RZ, R13, 0x2, RZ, 0xc0, !PT ;  /* 0x000000020dff7812 */ /* 0x000fe4000784c0ff */
[----:B------:R-:W-:Y:S02]  /*a690*/  IADD3 R5, R19, -0xfc, RZ ;  /* 0xffffff0413057810 */ /* 0x000fe40007ffe0ff */
[----:B------:R-:W-:-:S02]  /*a6a0*/  PLOP3.LUT P0, PT, P0, P1, P2, 0xe0, 0x0 ;  /* 0x000000000000781c */ /* 0x000fc40000703c20 */
[----:B------:R-:W-:Y:S02]  /*a6b0*/  LOP3.LUT P1, RZ, R2, 0x7fffff, RZ, 0xc0, !PT ;  /* 0x007fffff02ff7812 */ /* 0x000fe4000782c0ff */
[----:B------:R-:W-:Y:S02]  /*a6c0*/  SEL R0, RZ, 0x1, !P0 ;  /* 0x00000001ff007807 */ /* 0x000fe40004000000 */
[----:B------:R-:W-:Y:S02]  /*a6d0*/  SHF.R.U32.HI R5, RZ, R5, R4 ;  /* 0x00000005ff057219 */ /* 0x000fe40000011604 */
[----:B------:R-:W-:-:S04]  /*a6e0*/  IADD3 R0, -R0, RZ, RZ ;  /* 0x000000ff00007210 */ /* 0x000fc80007ffe1ff */
[----:B------:R-:W-:-:S13]  /*a6f0*/  ISETP.GE.AND P0, PT, R0, RZ, PT ;  /* 0x000000ff0000720c */ /* 0x000fda0003f06270 */
[----:B------:R-:W-:-:S05]  /*a700*/  @!P0 VIADD R5, R5, 0x1 ;  /* 0x0000000105058836 */ /* 0x000fca0000000000 */
[----:B------:R-:W-:-:S04]  /*a710*/  @!P1 SHF.L.U32 R5, R5, 0x1, RZ ;  /* 0x0000000105059819 */ /* 0x000fc800000006ff */
[----:B------:R-:W-:Y:S01]  /*a720*/  LOP3.LUT R4, R5, 0x80000000, R2, 0xf8, !PT ;  /* 0x8000000005047812 */ /* 0x000fe200078ef802 */
[----:B------:R-:W-:Y:S06]  /*a730*/  BRA `(.L_x_83) ;  /* 0x0000000000047947 */ /* 0x000fec0003800000 */
.L_x_84:
[----:B------:R1:W2:Y:S02]  /*a740*/  MUFU.RCP R4, R2 ;  /* 0x0000000200047308 */ /* 0x0002a40000001000 */
.L_x_83:
[----:B------:R-:W-:Y:S05]  /*a750*/  BSYNC B2 ;  /* 0x0000000000027941 */ /* 0x000fea0003800000 */
.L_x_81:
[----:B--2---:R-:W-:Y:S02]  /*a760*/  MOV R0, R4 ;  /* 0x0000000400007202 */ /* 0x004fe40000000f00 */
[----:B------:R-:W-:Y:S02]  /*a770*/  MOV R4, R14 ;  /* 0x0000000e00047202 */ /* 0x000fe40000000f00 */
[----:B------:R-:W-:-:S04]  /*a780*/  MOV R5, 0x0 ;  /* 0x0000000000057802 */ /* 0x000fc80000000f00 */
[----:B-1----:R-:W-:Y:S05]  /*a790*/  RET.REL.NODEC R4 `(_ZN7cutlass13device_kernelINS_4fmha6kernel13FmhaKernelTmaINS1_10collective15FmhaMainloopTmaINS_6half_tEfN4cute5tupleIJNS7_1CILi64EEESA_NS9_ILi224EEEEEENS4_13DefaultFusionEJEEENS4_15FmhaFwdEpilogueIS6_fNS8_IJSA_SB_SA_EEEEEJEEEEEvNT_6ParamsE) ;  /* 0xffffff5804187950 */ /* 0x002fea0003c3ffff */
.L_x_85:
[----:B------:R-:W-:-:S00]  /*a7a0*/  BRA `(.L_x_85) ;  /* 0xfffffffc00fc7947 */ /* 0x000fc0000383ffff */
[----:B------:R-:W-:-:S00]  /*a7b0*/  NOP ;  /* 0x0000000000007918 */ /* 0x000fc00000000000 */
        /* <DEDUP_REMOVED lines=12> */
.L_x_86:


//--------------------- .nv.global.init           --------------------------
	.section	.nv.global.init,"aw",@progbits
.nv.global.init:
	.type		$str$23,@object
	.size		$str$23,($str$24 - $str$23)
$str$23:
        /*0000*/ 	.byte	0x28, 0x61, 0x64, 0x64, 0x72, 0x65, 0x73, 0x73, 0x20, 0x26, 0x20, 0x6d, 0x61, 0x73, 0x6b, 0x29
        /*0010*/ 	.byte	0x20, 0x3d, 0x3d, 0x20, 0x30, 0x00
	.type		$str$24,@object
	.size		$str$24,(__unnamed_1 - $str$24)
$str$24:
        /*0016*/ 	.byte	0x2f, 0x74, 0x6d, 0x70, 0x2f, 0x63, 0x75, 0x74, 0x6c, 0x61, 0x73, 0x73, 0x5f, 0x73, 0x77, 0x65
        /*0026*/ 	.byte	0x65, 0x70, 0x5f, 0x73, 0x72, 0x63, 0x2f, 0x69, 0x6e, 0x63, 0x6c, 0x75, 0x64, 0x65, 0x2f, 0x63
        /*0036*/ 	.byte	0x75, 0x74, 0x65, 0x2f, 0x70, 0x6f, 0x69, 0x6e, 0x74, 0x65, 0x72, 0x5f, 0x66, 0x6c, 0x61, 0x67
        /*0046*/ 	.byte	0x67, 0x65, 0x64, 0x2e, 0x68, 0x70, 0x70, 0x00
	.type		__unnamed_1,@object
	.size		__unnamed_1,(__unnamed_2 - __unnamed_1)
__unnamed_1:
        /*004e*/ 	.byte	0x61, 0x75, 0x74, 0x6f, 0x20, 0x63, 0x75, 0x74, 0x65, 0x3a, 0x3a, 0x61, 0x73, 0x5f, 0x70, 0x6f
        /* <DEDUP_REMOVED lines=27> */
        /*020e*/ 	.byte	0x3e, 0x3e, 0x3e, 0x3e, 0x3e, 0x5d, 0x00
	.type		__unnamed_2,@object
	.size		__unnamed_2,(.L_1 - __unnamed_2)
__unnamed_2:
        /* <DEDUP_REMOVED lines=29> */
.L_1:


//--------------------- .nv.shared._ZN7cutlass13device_kernelINS_4fmha6kernel13FmhaKernelTmaINS1_10collective15FmhaMainloopTmaINS_6half_tEfN4cute5tupleIJNS7_1CILi64EEESA_NS9_ILi224EEEEEENS4_13DefaultFusionEJEEENS4_15FmhaFwdEpilogueIS6_fNS8_IJSA_SB_SA_EEEEEJEEEEEvNT_6ParamsE --------------------------
	.section	.nv.shared._ZN7cutlass13device_kernelINS_4fmha6kernel13FmhaKernelTmaINS1_10collective15FmhaMainloopTmaINS_6half_tEfN4cute5tupleIJNS7_1CILi64EEESA_NS9_ILi224EEEEEENS4_13DefaultFusionEJEEENS4_15FmhaFwdEpilogueIS6_fNS8_IJSA_SB_SA_EEEEEJEEEEEvNT_6ParamsE,"aw",@nobits
	.sectionflags	@""
	.align	16
	.zero		1024


//--------------------- .nv.shared.reserved.0     --------------------------
	.section	.nv.shared.reserved.0,"aw",@nobits
	.weak		__nv_reservedSMEM_offset_0_alias
	.size		__nv_reservedSMEM_offset_0_alias, 0, 0
	.other		__nv_reservedSMEM_offset_0_alias,@"STO_CUDA_RESERVED_SHARED STV_DEFAULT"
__nv_reservedSMEM_offset_0_alias:
	.zero		0


//--------------------- .nv.global                --------------------------
	.section	.nv.global,"aw",@nobits
.nv.global:
	.type		_ZN39_INTERNAL_a1e69b65_4_k_cu_06b31a72_27864cute1_E,@object
	.size		_ZN39_INTERNAL_a1e69b65_4_k_cu_06b31a72_27864cute1_E,(_ZN39_INTERNAL_a1e69b65_4_k_cu_06b31a72_27864cuda3std3__45__cpo6cbeginE - _ZN39_INTERNAL_a1e69b65_4_k_cu_06b31a72_27864cute1_E)
_ZN39_INTERNAL_a1e69b65_4_k_cu_06b31a72_27864cute1_E:
	.zero		1
	.type		_ZN39_INTERNAL_a1e69b65_4_k_cu_06b31a72_27864cuda3std3__45__cpo6cbeginE,@object
	.size		_ZN39_INTERNAL_a1e69b65_4_k_cu_06b31a72_27864cuda3std3__45__cpo6cbeginE,(_ZN39_INTERNAL_a1e69b65_4_k_cu_06b31a72_27864cuda3std3__48in_placeE - _ZN39_INTERNAL_a1e69b65_4_k_cu_06b31a72_27864cuda3std3__45__cpo6cbeginE)
_ZN39_INTERNAL_a1e69b65_4_k_cu_06b31a72_27864cuda3std3__45__cpo6cbeginE:
	.zero		1
	.type		_ZN39_INTERNAL_a1e69b65_4_k_cu_06b31a72_27864cuda3std3__48in_placeE,@object
	.size		_ZN39_INTERNAL_a1e69b65_4_k_cu_06b31a72_27864cuda3std3__48in_placeE,(_ZN39_INTERNAL_a1e69b65_4_k_cu_06b31a72_27864cuda3std6ranges3__45__cpo9iter_moveE - _ZN39_INTERNAL_a1e69b65_4_k_cu_06b31a72_27864cuda3std3__48in_placeE)
_ZN39_INTERNAL_a1e69b65_4_k_cu_06b31a72_27864cuda3std3__48in_placeE:
	.zero		1
	.type		_ZN39_INTERNAL_a1e69b65_4_k_cu_06b31a72_27864cuda3std6ranges3__45__cpo9iter_moveE,@object
	.size		_ZN39_INTERNAL_a1e69b65_4_k_cu_06b31a72_27864cuda3std6ranges3__45__cpo9iter_moveE,(_ZN39_INTERNAL_a1e69b65_4_k_cu_06b31a72_27864cuda3std3__45__cpo5beginE - _ZN39_INTERNAL_a1e69b65_4_k_cu_06b31a72_27864cuda3std6ranges3__45__cpo9iter_moveE)
_ZN39_INTERNAL_a1e69b65_4_k_cu_06b31a72_27864cuda3std6ranges3__45__cpo9iter_moveE:
	.zero		1
	.type		_ZN39_INTERNAL_a1e69b65_4_k_cu_06b31a72_27864cuda3std3__45__cpo5beginE,@object
	.size		_ZN39_INTERNAL_a1e69b65_4_k_cu_06b31a72_27864cuda3std3__45__cpo5beginE,(_ZN39_INTERNAL_a1e69b65_4_k_cu_06b31a72_27864cuda3std3__441_GLOBAL__N__a1e69b65_4_k_cu_06b31a72_27866ignoreE - _ZN39_INTERNAL_a1e69b65_4_k_cu_06b31a72_27864cuda3std3__45__cpo5beginE)
_ZN39_INTERNAL_a1e69b65_4_k_cu_06b31a72_27864cuda3std3__45__cpo5beginE:
	.zero		1
	.type		_ZN39_INTERNAL_a1e69b65_4_k_cu_06b31a72_27864cuda3std3__441_GLOBAL__N__a1e69b65_4_k_cu_06b31a72_27866ignoreE,@object
	.size		_ZN39_INTERNAL_a1e69b65_4_k_cu_06b31a72_27864cuda3std3__441_GLOBAL__N__a1e69b65_4_k_cu_06b31a72_27866ignoreE,(_ZN39_INTERNAL_a1e69b65_4_k_cu_06b31a72_27864cute7productE - _ZN39_INTERNAL_a1e69b65_4_k_cu_06b31a72_27864cuda3std3__441_GLOBAL__N__a1e69b65_4_k_cu_06b31a72_27866ignoreE)
_ZN39_INTERNAL_a1e69b65_4_k_cu_06b31a72_27864cuda3std3__441_GLOBAL__N__a1e69b65_4_k_cu_06b31a72_27866ignoreE:
	.zero		1
	.type		_ZN39_INTERNAL_a1e69b65_4_k_cu_06b31a72_27864cute7productE,@object
	.size		_ZN39_INTERNAL_a1e69b65_4_k_cu_06b31a72_27864cute7productE,(_ZN39_INTERNAL_a1e69b65_4_k_cu_06b31a72_27864cuda3std3__45__cpo3endE - _ZN39_INTERNAL_a1e69b65_4_k_cu_06b31a72_27864cute7productE)
_ZN39_INTERNAL_a1e69b65_4_k_cu_06b31a72_27864cute7productE:
	.zero		1
	.type		_ZN39_INTERNAL_a1e69b65_4_k_cu_06b31a72_27864cuda3std3__45__cpo3endE,@object
	.size		_ZN39_INTERNAL_a1e69b65_4_k_cu_06b31a72_27864cuda3std3__45__cpo3endE,(_ZN39_INTERNAL_a1e69b65_4_k_cu_06b31a72_27864cuda3std3__419piecewise_constructE - _ZN39_INTERNAL_a1e69b65_4_k_cu_06b31a72_27864cuda3std3__45__cpo3endE)
_ZN39_INTERNAL_a1e69b65_4_k_cu_06b31a72_27864cuda3std3__45__cpo3endE:
	.zero		1
	.type		_ZN39_INTERNAL_a1e69b65_4_k_cu_06b31a72_27864cuda3std3__419piecewise_constructE,@object
	.size		_ZN39_INTERNAL_a1e69b65_4_k_cu_06b31a72_27864cuda3std3__419piecewise_constructE,(_ZN39_INTERNAL_a1e69b65_4_k_cu_06b31a72_27864cuda3std3__45__cpo4cendE - _ZN39_INTERNAL_a1e69b65_4_k_cu_06b31a72_27864cuda3std3__419piecewise_constructE)
_ZN39_INTERNAL_a1e69b65_4_k_cu_06b31a72_27864cuda3std3__419piecewise_constructE:
	.zero		1
	.type		_ZN39_INTERNAL_a1e69b65_4_k_cu_06b31a72_27864cuda3std3__45__cpo4cendE,@object
	.size		_ZN39_INTERNAL_a1e69b65_4_k_cu_06b31a72_27864cuda3std3__45__cpo4cendE,(_ZN39_INTERNAL_a1e69b65_4_k_cu_06b31a72_27864cuda3std6ranges3__45__cpo4swapE - _ZN39_INTERNAL_a1e69b65_4_k_cu_06b31a72_27864cuda3std3__45__cpo4cendE)
_ZN39_INTERNAL_a1e69b65_4_k_cu_06b31a72_27864cuda3std3__45__cpo4cendE:
	.zero		1
	.type		_ZN39_INTERNAL_a1e69b65_4_k_cu_06b31a72_27864cuda3std6ranges3__45__cpo4swapE,@object
	.size		_ZN39_INTERNAL_a1e69b65_4_k_cu_06b31a72_27864cuda3std6ranges3__45__cpo4swapE,(.L_9 - _ZN39_INTERNAL_a1e69b65_4_k_cu_06b31a72_27864cuda3std6ranges3__45__cpo4swapE)
_ZN39_INTERNAL_a1e69b65_4_k_cu_06b31a72_27864cuda3std6ranges3__45__cpo4swapE:
	.zero		1
.L_9:


//--------------------- .nv.constant0._ZN7cutlass13device_kernelINS_4fmha6kernel13FmhaKernelTmaINS1_10collective15FmhaMainloopTmaINS_6half_tEfN4cute5tupleIJNS7_1CILi64EEESA_NS9_ILi224EEEEEENS4_13DefaultFusionEJEEENS4_15FmhaFwdEpilogueIS6_fNS8_IJSA_SB_SA_EEEEEJEEEEEvNT_6ParamsE --------------------------
	.section	.nv.constant0._ZN7cutlass13device_kernelINS_4fmha6kernel13FmhaKernelTmaINS1_10collective15FmhaMainloopTmaINS_6half_tEfN4cute5tupleIJNS7_1CILi64EEESA_NS9_ILi224EEEEEENS4_13DefaultFusionEJEEENS4_15FmhaFwdEpilogueIS6_fNS8_IJSA_SB_SA_EEEEEJEEEEEvNT_6ParamsE,"a",@progbits
	.sectionflags	@""
	.align	4
.nv.constant0._ZN7cutlass13device_kernelINS_4fmha6kernel13FmhaKernelTmaINS1_10collective15FmhaMainloopTmaINS_6half_tEfN4cute5tupleIJNS7_1CILi64EEESA_NS9_ILi224EEEEEENS4_13DefaultFusionEJEEENS4_15FmhaFwdEpilogueIS6_fNS8_IJSA_SB_SA_EEEEEJEEEEEvNT_6ParamsE:
	.zero		2688


//--------------------- SYMBOLS --------------------------

	.type		.nv.reservedSmem.offset0,@object
	.size		.nv.reservedSmem.offset0,0x4
	.type		__assertfail,@function
